//
// Generated by NVIDIA NVVM Compiler
//
// Compiler Build ID: CL-36424714
// Cuda compilation tools, release 13.0, V13.0.88
// Based on NVVM 20.0.0
//

.version 9.0
.target sm_100
.address_size 64

	// .globl	_Z12conv2d_naivePfS_S_iiiiiiiii

.visible .entry _Z12conv2d_naivePfS_S_iiiiiiiii(
	.param .u64 .ptr .align 1 _Z12conv2d_naivePfS_S_iiiiiiiii_param_0,
	.param .u64 .ptr .align 1 _Z12conv2d_naivePfS_S_iiiiiiiii_param_1,
	.param .u64 .ptr .align 1 _Z12conv2d_naivePfS_S_iiiiiiiii_param_2,
	.param .u32 _Z12conv2d_naivePfS_S_iiiiiiiii_param_3,
	.param .u32 _Z12conv2d_naivePfS_S_iiiiiiiii_param_4,
	.param .u32 _Z12conv2d_naivePfS_S_iiiiiiiii_param_5,
	.param .u32 _Z12conv2d_naivePfS_S_iiiiiiiii_param_6,
	.param .u32 _Z12conv2d_naivePfS_S_iiiiiiiii_param_7,
	.param .u32 _Z12conv2d_naivePfS_S_iiiiiiiii_param_8,
	.param .u32 _Z12conv2d_naivePfS_S_iiiiiiiii_param_9,
	.param .u32 _Z12conv2d_naivePfS_S_iiiiiiiii_param_10,
	.param .u32 _Z12conv2d_naivePfS_S_iiiiiiiii_param_11
)
{
	.reg .pred 	%p<15>;
	.reg .b32 	%r<77>;
	.reg .b32 	%f<123>;
	.reg .b64 	%rd<28>;

	ld.param.u64 	%rd8, [_Z12conv2d_naivePfS_S_iiiiiiiii_param_0];
	ld.param.u64 	%rd9, [_Z12conv2d_naivePfS_S_iiiiiiiii_param_1];
	ld.param.u32 	%r30, [_Z12conv2d_naivePfS_S_iiiiiiiii_param_3];
	ld.param.u32 	%r38, [_Z12conv2d_naivePfS_S_iiiiiiiii_param_6];
	ld.param.u32 	%r33, [_Z12conv2d_naivePfS_S_iiiiiiiii_param_7];
	ld.param.u32 	%r34, [_Z12conv2d_naivePfS_S_iiiiiiiii_param_8];
	ld.param.u32 	%r36, [_Z12conv2d_naivePfS_S_iiiiiiiii_param_10];
	ld.param.u32 	%r37, [_Z12conv2d_naivePfS_S_iiiiiiiii_param_11];
	cvta.to.global.u64 	%rd1, %rd9;
	cvta.to.global.u64 	%rd2, %rd8;
	mov.u32 	%r39, %ctaid.x;
	mov.u32 	%r40, %ntid.x;
	mov.u32 	%r41, %tid.x;
	mad.lo.s32 	%r1, %r39, %r40, %r41;
	mul.lo.s32 	%r42, %r36, %r38;
	mul.lo.s32 	%r43, %r42, %r37;
	setp.ge.s32 	%p1, %r1, %r43;
	mov.f32 	%f121, 0f00000000;
	@%p1 bra 	$L__BB0_21;
	mul.lo.s32 	%r44, %r37, %r36;
	div.s32 	%r2, %r1, %r44;
	mul.lo.s32 	%r45, %r2, %r44;
	sub.s32 	%r46, %r1, %r45;
	div.s32 	%r3, %r46, %r37;
	rem.s32 	%r4, %r1, %r37;
	setp.lt.s32 	%p2, %r30, 1;
	@%p2 bra 	$L__BB0_20;
	min.s32 	%r47, %r33, %r34;
	setp.lt.s32 	%p3, %r47, 1;
	@%p3 bra 	$L__BB0_20;
	ld.param.u32 	%r67, [_Z12conv2d_naivePfS_S_iiiiiiiii_param_9];
	and.b32  	%r5, %r34, 15;
	and.b32  	%r6, %r34, 7;
	and.b32  	%r7, %r34, 2147483632;
	and.b32  	%r8, %r34, 3;
	neg.s32 	%r9, %r7;
	add.s64 	%rd3, %rd2, 32;
	add.s64 	%rd4, %rd1, 32;
	mul.lo.s32 	%r10, %r4, %r67;
	mov.f32 	%f121, 0f00000000;
	mov.b32 	%r69, 0;
$L__BB0_4:
	ld.param.u32 	%r68, [_Z12conv2d_naivePfS_S_iiiiiiiii_param_9];
	ld.param.u32 	%r65, [_Z12conv2d_naivePfS_S_iiiiiiiii_param_4];
	mul.lo.s32 	%r50, %r3, %r68;
	mad.lo.s32 	%r12, %r69, %r65, %r50;
	mad.lo.s32 	%r51, %r2, %r30, %r69;
	mul.lo.s32 	%r13, %r51, %r33;
	mov.b32 	%r70, 0;
$L__BB0_5:
	ld.param.u32 	%r66, [_Z12conv2d_naivePfS_S_iiiiiiiii_param_5];
	setp.lt.u32 	%p4, %r34, 16;
	add.s32 	%r53, %r12, %r70;
	mad.lo.s32 	%r15, %r53, %r66, %r10;
	add.s32 	%r54, %r13, %r70;
	mul.lo.s32 	%r16, %r54, %r34;
	mov.b32 	%r75, 0;
	@%p4 bra 	$L__BB0_8;
	mov.u32 	%r71, %r16;
	mov.u32 	%r72, %r15;
	mov.u32 	%r73, %r9;
$L__BB0_7:
	.pragma "nounroll";
	mul.wide.s32 	%rd10, %r72, 4;
	add.s64 	%rd11, %rd3, %rd10;
	mul.wide.s32 	%rd12, %r71, 4;
	add.s64 	%rd13, %rd4, %rd12;
	ld.global.f32 	%f22, [%rd11+-32];
	ld.global.f32 	%f23, [%rd13+-32];
	fma.rn.f32 	%f24, %f22, %f23, %f121;
	ld.global.f32 	%f25, [%rd11+-28];
	ld.global.f32 	%f26, [%rd13+-28];
	fma.rn.f32 	%f27, %f25, %f26, %f24;
	ld.global.f32 	%f28, [%rd11+-24];
	ld.global.f32 	%f29, [%rd13+-24];
	fma.rn.f32 	%f30, %f28, %f29, %f27;
	ld.global.f32 	%f31, [%rd11+-20];
	ld.global.f32 	%f32, [%rd13+-20];
	fma.rn.f32 	%f33, %f31, %f32, %f30;
	ld.global.f32 	%f34, [%rd11+-16];
	ld.global.f32 	%f35, [%rd13+-16];
	fma.rn.f32 	%f36, %f34, %f35, %f33;
	ld.global.f32 	%f37, [%rd11+-12];
	ld.global.f32 	%f38, [%rd13+-12];
	fma.rn.f32 	%f39, %f37, %f38, %f36;
	ld.global.f32 	%f40, [%rd11+-8];
	ld.global.f32 	%f41, [%rd13+-8];
	fma.rn.f32 	%f42, %f40, %f41, %f39;
	ld.global.f32 	%f43, [%rd11+-4];
	ld.global.f32 	%f44, [%rd13+-4];
	fma.rn.f32 	%f45, %f43, %f44, %f42;
	ld.global.f32 	%f46, [%rd11];
	ld.global.f32 	%f47, [%rd13];
	fma.rn.f32 	%f48, %f46, %f47, %f45;
	ld.global.f32 	%f49, [%rd11+4];
	ld.global.f32 	%f50, [%rd13+4];
	fma.rn.f32 	%f51, %f49, %f50, %f48;
	ld.global.f32 	%f52, [%rd11+8];
	ld.global.f32 	%f53, [%rd13+8];
	fma.rn.f32 	%f54, %f52, %f53, %f51;
	ld.global.f32 	%f55, [%rd11+12];
	ld.global.f32 	%f56, [%rd13+12];
	fma.rn.f32 	%f57, %f55, %f56, %f54;
	ld.global.f32 	%f58, [%rd11+16];
	ld.global.f32 	%f59, [%rd13+16];
	fma.rn.f32 	%f60, %f58, %f59, %f57;
	ld.global.f32 	%f61, [%rd11+20];
	ld.global.f32 	%f62, [%rd13+20];
	fma.rn.f32 	%f63, %f61, %f62, %f60;
	ld.global.f32 	%f64, [%rd11+24];
	ld.global.f32 	%f65, [%rd13+24];
	fma.rn.f32 	%f66, %f64, %f65, %f63;
	ld.global.f32 	%f67, [%rd11+28];
	ld.global.f32 	%f68, [%rd13+28];
	fma.rn.f32 	%f121, %f67, %f68, %f66;
	add.s32 	%r73, %r73, 16;
	add.s32 	%r72, %r72, 16;
	add.s32 	%r71, %r71, 16;
	setp.ne.s32 	%p5, %r73, 0;
	mov.u32 	%r75, %r7;
	@%p5 bra 	$L__BB0_7;
$L__BB0_8:
	setp.eq.s32 	%p6, %r5, 0;
	@%p6 bra 	$L__BB0_18;
	add.s32 	%r55, %r5, -1;
	setp.lt.u32 	%p7, %r55, 7;
	@%p7 bra 	$L__BB0_11;
	add.s32 	%r56, %r15, %r75;
	mul.wide.s32 	%rd14, %r56, 4;
	add.s64 	%rd15, %rd2, %rd14;
	ld.global.f32 	%f70, [%rd15];
	add.s32 	%r57, %r75, %r16;
	mul.wide.s32 	%rd16, %r57, 4;
	add.s64 	%rd17, %rd1, %rd16;
	ld.global.f32 	%f71, [%rd17];
	fma.rn.f32 	%f72, %f70, %f71, %f121;
	ld.global.f32 	%f73, [%rd15+4];
	ld.global.f32 	%f74, [%rd17+4];
	fma.rn.f32 	%f75, %f73, %f74, %f72;
	ld.global.f32 	%f76, [%rd15+8];
	ld.global.f32 	%f77, [%rd17+8];
	fma.rn.f32 	%f78, %f76, %f77, %f75;
	ld.global.f32 	%f79, [%rd15+12];
	ld.global.f32 	%f80, [%rd17+12];
	fma.rn.f32 	%f81, %f79, %f80, %f78;
	ld.global.f32 	%f82, [%rd15+16];
	ld.global.f32 	%f83, [%rd17+16];
	fma.rn.f32 	%f84, %f82, %f83, %f81;
	ld.global.f32 	%f85, [%rd15+20];
	ld.global.f32 	%f86, [%rd17+20];
	fma.rn.f32 	%f87, %f85, %f86, %f84;
	ld.global.f32 	%f88, [%rd15+24];
	ld.global.f32 	%f89, [%rd17+24];
	fma.rn.f32 	%f90, %f88, %f89, %f87;
	ld.global.f32 	%f91, [%rd15+28];
	ld.global.f32 	%f92, [%rd17+28];
	fma.rn.f32 	%f121, %f91, %f92, %f90;
	add.s32 	%r75, %r75, 8;
$L__BB0_11:
	setp.eq.s32 	%p8, %r6, 0;
	@%p8 bra 	$L__BB0_18;
	add.s32 	%r58, %r6, -1;
	setp.lt.u32 	%p9, %r58, 3;
	@%p9 bra 	$L__BB0_14;
	add.s32 	%r59, %r15, %r75;
	mul.wide.s32 	%rd18, %r59, 4;
	add.s64 	%rd19, %rd2, %rd18;
	ld.global.f32 	%f94, [%rd19];
	add.s32 	%r60, %r75, %r16;
	mul.wide.s32 	%rd20, %r60, 4;
	add.s64 	%rd21, %rd1, %rd20;
	ld.global.f32 	%f95, [%rd21];
	fma.rn.f32 	%f96, %f94, %f95, %f121;
	ld.global.f32 	%f97, [%rd19+4];
	ld.global.f32 	%f98, [%rd21+4];
	fma.rn.f32 	%f99, %f97, %f98, %f96;
	ld.global.f32 	%f100, [%rd19+8];
	ld.global.f32 	%f101, [%rd21+8];
	fma.rn.f32 	%f102, %f100, %f101, %f99;
	ld.global.f32 	%f103, [%rd19+12];
	ld.global.f32 	%f104, [%rd21+12];
	fma.rn.f32 	%f121, %f103, %f104, %f102;
	add.s32 	%r75, %r75, 4;
$L__BB0_14:
	setp.eq.s32 	%p10, %r8, 0;
	@%p10 bra 	$L__BB0_18;
	setp.eq.s32 	%p11, %r8, 1;
	add.s32 	%r61, %r15, %r75;
	mul.wide.s32 	%rd22, %r61, 4;
	add.s64 	%rd5, %rd2, %rd22;
	ld.global.f32 	%f105, [%rd5];
	add.s32 	%r62, %r75, %r16;
	mul.wide.s32 	%rd23, %r62, 4;
	add.s64 	%rd6, %rd1, %rd23;
	ld.global.f32 	%f106, [%rd6];
	fma.rn.f32 	%f121, %f105, %f106, %f121;
	@%p11 bra 	$L__BB0_18;
	setp.eq.s32 	%p12, %r8, 2;
	ld.global.f32 	%f107, [%rd5+4];
	ld.global.f32 	%f108, [%rd6+4];
	fma.rn.f32 	%f121, %f107, %f108, %f121;
	@%p12 bra 	$L__BB0_18;
	ld.global.f32 	%f109, [%rd5+8];
	ld.global.f32 	%f110, [%rd6+8];
	fma.rn.f32 	%f121, %f109, %f110, %f121;
$L__BB0_18:
	add.s32 	%r70, %r70, 1;
	setp.ne.s32 	%p13, %r70, %r33;
	@%p13 bra 	$L__BB0_5;
	add.s32 	%r69, %r69, 1;
	setp.ne.s32 	%p14, %r69, %r30;
	@%p14 bra 	$L__BB0_4;
$L__BB0_20:
	ld.param.u64 	%rd27, [_Z12conv2d_naivePfS_S_iiiiiiiii_param_2];
	mad.lo.s32 	%r63, %r2, %r36, %r3;
	mad.lo.s32 	%r64, %r63, %r37, %r4;
	cvta.to.global.u64 	%rd24, %rd27;
	mul.wide.s32 	%rd25, %r64, 4;
	add.s64 	%rd26, %rd24, %rd25;
	st.global.f32 	[%rd26], %f121;
$L__BB0_21:
	ret;

}
	// .globl	_Z6im2colPfS_iiiiiiii
.visible .entry _Z6im2colPfS_iiiiiiii(
	.param .u64 .ptr .align 1 _Z6im2colPfS_iiiiiiii_param_0,
	.param .u64 .ptr .align 1 _Z6im2colPfS_iiiiiiii_param_1,
	.param .u32 _Z6im2colPfS_iiiiiiii_param_2,
	.param .u32 _Z6im2colPfS_iiiiiiii_param_3,
	.param .u32 _Z6im2colPfS_iiiiiiii_param_4,
	.param .u32 _Z6im2colPfS_iiiiiiii_param_5,
	.param .u32 _Z6im2colPfS_iiiiiiii_param_6,
	.param .u32 _Z6im2colPfS_iiiiiiii_param_7,
	.param .u32 _Z6im2colPfS_iiiiiiii_param_8,
	.param .u32 _Z6im2colPfS_iiiiiiii_param_9
)
{
	.reg .pred 	%p<2>;
	.reg .b32 	%r<32>;
	.reg .b32 	%f<2>;
	.reg .b64 	%rd<9>;

	ld.param.u64 	%rd1, [_Z6im2colPfS_iiiiiiii_param_0];
	ld.param.u64 	%rd2, [_Z6im2colPfS_iiiiiiii_param_1];
	ld.param.u32 	%r9, [_Z6im2colPfS_iiiiiiii_param_2];
	ld.param.u32 	%r2, [_Z6im2colPfS_iiiiiiii_param_3];
	ld.param.u32 	%r3, [_Z6im2colPfS_iiiiiiii_param_4];
	ld.param.u32 	%r4, [_Z6im2colPfS_iiiiiiii_param_5];
	ld.param.u32 	%r5, [_Z6im2colPfS_iiiiiiii_param_6];
	ld.param.u32 	%r6, [_Z6im2colPfS_iiiiiiii_param_7];
	ld.param.u32 	%r7, [_Z6im2colPfS_iiiiiiii_param_8];
	ld.param.u32 	%r8, [_Z6im2colPfS_iiiiiiii_param_9];
	mov.u32 	%r10, %ctaid.x;
	mov.u32 	%r11, %ntid.x;
	mov.u32 	%r12, %tid.x;
	mad.lo.s32 	%r1, %r10, %r11, %r12;
	mul.lo.s32 	%r13, %r4, %r9;
	mul.lo.s32 	%r14, %r13, %r5;
	mul.lo.s32 	%r15, %r14, %r7;
	mul.lo.s32 	%r16, %r15, %r8;
	setp.ge.s32 	%p1, %r1, %r16;
	@%p1 bra 	$L__BB1_2;
	cvta.to.global.u64 	%rd3, %rd1;
	cvta.to.global.u64 	%rd4, %rd2;
	mul.lo.s32 	%r17, %r5, %r4;
	mul.lo.s32 	%r18, %r17, %r7;
	mul.lo.s32 	%r19, %r18, %r8;
	div.s32 	%r20, %r1, %r19;
	mul.lo.s32 	%r21, %r20, %r19;
	sub.s32 	%r22, %r1, %r21;
	mul.lo.s32 	%r23, %r8, %r7;
	div.s32 	%r24, %r22, %r23;
	rem.s32 	%r25, %r1, %r23;
	div.s32 	%r26, %r25, %r8;
	rem.s32 	%r27, %r1, %r8;
	mad.lo.s32 	%r28, %r27, %r6, %r26;
	mad.lo.s32 	%r29, %r20, %r2, %r24;
	mad.lo.s32 	%r30, %r26, %r6, %r29;
	mad.lo.s32 	%r31, %r30, %r3, %r28;
	mul.wide.s32 	%rd5, %r31, 4;
	add.s64 	%rd6, %rd3, %rd5;
	ld.global.f32 	%f1, [%rd6];
	mul.wide.s32 	%rd7, %r1, 4;
	add.s64 	%rd8, %rd4, %rd7;
	st.global.f32 	[%rd8], %f1;
$L__BB1_2:
	ret;

}


// ===== COMPILED SASS (sm_100) =====

	.target	sm_100

	.elftype	@"ET_EXEC"


//--------------------- .note.nv.tkinfo           --------------------------
	.section	.note.nv.tkinfo,"",@"SHT_NOTE"
	.sectionflags	@"SHF_NOTE_NV_TKINFO"
	.tkinfo
        /*0018*/ 	.word	0x00000002
        /*0030*/ 	.string	""
        /*0030*/ 	.string	"ptxas"
        /*0030*/ 	.string	"Cuda compilation tools, release 13.0, V13.0.88"
        /*0030*/ 	.string	"Build cuda_13.0.r13.0/compiler.36424714_0"
        /*0030*/ 	.string	"-arch sm_100 -m 64 "



//--------------------- .note.nv.cuinfo           --------------------------
	.section	.note.nv.cuinfo,"",@"SHT_NOTE"
	.sectionflags	@"SHF_NOTE_NV_CUINFO"
        /*0018*/ 	.short	0x0002
        /*001a*/ 	.short	0x0064
        /*001c*/ 	.short	0x0082
	.zero		2


//--------------------- .nv.info                  --------------------------
	.section	.nv.info,"",@"SHT_CUDA_INFO"
	.align	4


	//----- nvinfo : EIATTR_REGCOUNT
	.align		4
        /*0000*/ 	.byte	0x04, 0x2f
        /*0002*/ 	.short	(.L_1 - .L_0)
	.align		4
.L_0:
        /*0004*/ 	.word	index@(_Z12conv2d_naivePfS_S_iiiiiiiii)
        /*0008*/ 	.word	0x00000020


	//----- nvinfo : EIATTR_FRAME_SIZE
	.align		4
.L_1:
        /*000c*/ 	.byte	0x04, 0x11
        /*000e*/ 	.short	(.L_3 - .L_2)
	.align		4
.L_2:
        /*0010*/ 	.word	index@(_Z12conv2d_naivePfS_S_iiiiiiiii)
        /*0014*/ 	.word	0x00000000


	//----- nvinfo : EIATTR_REGCOUNT
	.align		4
.L_3:
        /*0018*/ 	.byte	0x04, 0x2f
        /*001a*/ 	.short	(.L_5 - .L_4)
	.align		4
.L_4:
        /*001c*/ 	.word	index@(_Z6im2colPfS_iiiiiiii)
        /*0020*/ 	.word	0x00000014


	//----- nvinfo : EIATTR_FRAME_SIZE
	.align		4
.L_5:
        /*0024*/ 	.byte	0x04, 0x11
        /*0026*/ 	.short	(.L_7 - .L_6)
	.align		4
.L_6:
        /*0028*/ 	.word	index@(_Z6im2colPfS_iiiiiiii)
        /*002c*/ 	.word	0x00000000


	//----- nvinfo : EIATTR_MIN_STACK_SIZE
	.align		4
.L_7:
        /*0030*/ 	.byte	0x04, 0x12
        /*0032*/ 	.short	(.L_9 - .L_8)
	.align		4
.L_8:
        /*0034*/ 	.word	index@(_Z6im2colPfS_iiiiiiii)
        /*0038*/ 	.word	0x00000000


	//----- nvinfo : EIATTR_MIN_STACK_SIZE
	.align		4
.L_9:
        /*003c*/ 	.byte	0x04, 0x12
        /*003e*/ 	.short	(.L_11 - .L_10)
	.align		4
.L_10:
        /*0040*/ 	.word	index@(_Z12conv2d_naivePfS_S_iiiiiiiii)
        /*0044*/ 	.word	0x00000000
.L_11:


//--------------------- .nv.compat                --------------------------
	.section	.nv.compat,"",@"SHT_CUDA_COMPAT_INFO"
	.align	4
        /*0000*/ 	.byte	0x02, 0x09, 0x00, 0x00, 0x02, 0x02, 0x01, 0x00, 0x02, 0x05, 0x05, 0x00, 0x03, 0x07, 0x01, 0x01
        /*0010*/ 	.byte	0x02, 0x03, 0x00, 0x00, 0x02, 0x06, 0x01, 0x00, 0x04, 0x0b, 0x08, 0x00, 0x09, 0x00, 0x00, 0x00
        /*0020*/ 	.byte	0x00, 0x00, 0x00, 0x00


//--------------------- .nv.info._Z6im2colPfS_iiiiiiii --------------------------
	.section	.nv.info._Z6im2colPfS_iiiiiiii,"",@"SHT_CUDA_INFO"
	.sectionflags	@""
	.align	4


	//----- nvinfo : EIATTR_CUDA_API_VERSION
	.align		4
        /*0000*/ 	.byte	0x04, 0x37
        /*0002*/ 	.short	(.L_13 - .L_12)
.L_12:
        /*0004*/ 	.word	0x00000082


	//----- nvinfo : EIATTR_KPARAM_INFO
	.align		4
.L_13:
        /*0008*/ 	.byte	0x04, 0x17
        /*000a*/ 	.short	(.L_15 - .L_14)
.L_14:
        /*000c*/ 	.word	0x00000000
        /*0010*/ 	.short	0x0009
        /*0012*/ 	.short	0x002c
        /*0014*/ 	.byte	0x00, 0xf0, 0x11, 0x00


	//----- nvinfo : EIATTR_KPARAM_INFO
	.align		4
.L_15:
        /*0018*/ 	.byte	0x04, 0x17
        /*001a*/ 	.short	(.L_17 - .L_16)
.L_16:
        /*001c*/ 	.word	0x00000000
        /*0020*/ 	.short	0x0008
        /*0022*/ 	.short	0x0028
        /*0024*/ 	.byte	0x00, 0xf0, 0x11, 0x00


	//----- nvinfo : EIATTR_KPARAM_INFO
	.align		4
.L_17:
        /*0028*/ 	.byte	0x04, 0x17
        /*002a*/ 	.short	(.L_19 - .L_18)
.L_18:
        /*002c*/ 	.word	0x00000000
        /*0030*/ 	.short	0x0007
        /*0032*/ 	.short	0x0024
        /*0034*/ 	.byte	0x00, 0xf0, 0x11, 0x00


	//----- nvinfo : EIATTR_KPARAM_INFO
	.align		4
.L_19:
        /*0038*/ 	.byte	0x04, 0x17
        /*003a*/ 	.short	(.L_21 - .L_20)
.L_20:
        /*003c*/ 	.word	0x00000000
        /*0040*/ 	.short	0x0006
        /*0042*/ 	.short	0x0020
        /*0044*/ 	.byte	0x00, 0xf0, 0x11, 0x00


	//----- nvinfo : EIATTR_KPARAM_INFO
	.align		4
.L_21:
        /*0048*/ 	.byte	0x04, 0x17
        /*004a*/ 	.short	(.L_23 - .L_22)
.L_22:
        /*004c*/ 	.word	0x00000000
        /*0050*/ 	.short	0x0005
        /*0052*/ 	.short	0x001c
        /*0054*/ 	.byte	0x00, 0xf0, 0x11, 0x00


	//----- nvinfo : EIATTR_KPARAM_INFO
	.align		4
.L_23:
        /*0058*/ 	.byte	0x04, 0x17
        /*005a*/ 	.short	(.L_25 - .L_24)
.L_24:
        /*005c*/ 	.word	0x00000000
        /*0060*/ 	.short	0x0004
        /*0062*/ 	.short	0x0018
        /*0064*/ 	.byte	0x00, 0xf0, 0x11, 0x00


	//----- nvinfo : EIATTR_KPARAM_INFO
	.align		4
.L_25:
        /*0068*/ 	.byte	0x04, 0x17
        /*006a*/ 	.short	(.L_27 - .L_26)
.L_26:
        /*006c*/ 	.word	0x00000000
        /*0070*/ 	.short	0x0003
        /*0072*/ 	.short	0x0014
        /*0074*/ 	.byte	0x00, 0xf0, 0x11, 0x00


	//----- nvinfo : EIATTR_KPARAM_INFO
	.align		4
.L_27:
        /*0078*/ 	.byte	0x04, 0x17
        /*007a*/ 	.short	(.L_29 - .L_28)
.L_28:
        /*007c*/ 	.word	0x00000000
        /*0080*/ 	.short	0x0002
        /*0082*/ 	.short	0x0010
        /*0084*/ 	.byte	0x00, 0xf0, 0x11, 0x00


	//----- nvinfo : EIATTR_KPARAM_INFO
	.align		4
.L_29:
        /*0088*/ 	.byte	0x04, 0x17
        /*008a*/ 	.short	(.L_31 - .L_30)
.L_30:
        /*008c*/ 	.word	0x00000000
        /*0090*/ 	.short	0x0001
        /*0092*/ 	.short	0x0008
        /*0094*/ 	.byte	0x00, 0xf5, 0x21, 0x00


	//----- nvinfo : EIATTR_KPARAM_INFO
	.align		4
.L_31:
        /*0098*/ 	.byte	0x04, 0x17
        /*009a*/ 	.short	(.L_33 - .L_32)
.L_32:
        /*009c*/ 	.word	0x00000000
        /*00a0*/ 	.short	0x0000
        /*00a2*/ 	.short	0x0000
        /*00a4*/ 	.byte	0x00, 0xf5, 0x21, 0x00


	//----- nvinfo : EIATTR_SPARSE_MMA_MASK
	.align		4
.L_33:
        /*00a8*/ 	.byte	0x03, 0x50
        /*00aa*/ 	.short	0x0000


	//----- nvinfo : EIATTR_MAXREG_COUNT
	.align		4
        /*00ac*/ 	.byte	0x03, 0x1b
        /*00ae*/ 	.short	0x00ff


	//----- nvinfo : EIATTR_MERCURY_ISA_VERSION
	.align		4
        /*00b0*/ 	.byte	0x03, 0x5f
        /*00b2*/ 	.short	0x0101


	//----- nvinfo : EIATTR_VRC_CTA_INIT_COUNT
	.align		4
        /*00b4*/ 	.byte	0x02, 0x4a
	.zero		1
	.zero		1


	//----- nvinfo : EIATTR_EXIT_INSTR_OFFSETS
	.align		4
        /*00b8*/ 	.byte	0x04, 0x1c
        /*00ba*/ 	.short	(.L_35 - .L_34)


	//   ....[0]....
.L_34:
        /*00bc*/ 	.word	0x000000e0


	//   ....[1]....
        /*00c0*/ 	.word	0x00000810


	//----- nvinfo : EIATTR_CBANK_PARAM_SIZE
	.align		4
.L_35:
        /*00c4*/ 	.byte	0x03, 0x19
        /*00c6*/ 	.short	0x0030


	//----- nvinfo : EIATTR_PARAM_CBANK
	.align		4
        /*00c8*/ 	.byte	0x04, 0x0a
        /*00ca*/ 	.short	(.L_37 - .L_36)
	.align		4
.L_36:
        /*00cc*/ 	.word	index@(.nv.constant0._Z6im2colPfS_iiiiiiii)
        /*00d0*/ 	.short	0x0380
        /*00d2*/ 	.short	0x0030


	//----- nvinfo : EIATTR_SW_WAR
	.align		4
.L_37:
        /*00d4*/ 	.byte	0x04, 0x36
        /*00d6*/ 	.short	(.L_39 - .L_38)
.L_38:
        /*00d8*/ 	.word	0x00000008
.L_39:


//--------------------- .nv.info._Z12conv2d_naivePfS_S_iiiiiiiii --------------------------
	.section	.nv.info._Z12conv2d_naivePfS_S_iiiiiiiii,"",@"SHT_CUDA_INFO"
	.sectionflags	@""
	.align	4


	//----- nvinfo : EIATTR_CUDA_API_VERSION
	.align		4
        /*0000*/ 	.byte	0x04, 0x37
        /*0002*/ 	.short	(.L_41 - .L_40)
.L_40:
        /*0004*/ 	.word	0x00000082


	//----- nvinfo : EIATTR_KPARAM_INFO
	.align		4
.L_41:
        /*0008*/ 	.byte	0x04, 0x17
        /*000a*/ 	.short	(.L_43 - .L_42)
.L_42:
        /*000c*/ 	.word	0x00000000
        /*0010*/ 	.short	0x000b
        /*0012*/ 	.short	0x0038
        /*0014*/ 	.byte	0x00, 0xf0, 0x11, 0x00


	//----- nvinfo : EIATTR_KPARAM_INFO
	.align		4
.L_43:
        /*0018*/ 	.byte	0x04, 0x17
        /*001a*/ 	.short	(.L_45 - .L_44)
.L_44:
        /*001c*/ 	.word	0x00000000
        /*0020*/ 	.short	0x000a
        /*0022*/ 	.short	0x0034
        /*0024*/ 	.byte	0x00, 0xf0, 0x11, 0x00


	//----- nvinfo : EIATTR_KPARAM_INFO
	.align		4
.L_45:
        /*0028*/ 	.byte	0x04, 0x17
        /*002a*/ 	.short	(.L_47 - .L_46)
.L_46:
        /*002c*/ 	.word	0x00000000
        /*0030*/ 	.short	0x0009
        /*0032*/ 	.short	0x0030
        /*0034*/ 	.byte	0x00, 0xf0, 0x11, 0x00


	//----- nvinfo : EIATTR_KPARAM_INFO
	.align		4
.L_47:
        /*0038*/ 	.byte	0x04, 0x17
        /*003a*/ 	.short	(.L_49 - .L_48)
.L_48:
        /*003c*/ 	.word	0x00000000
        /*0040*/ 	.short	0x0008
        /*0042*/ 	.short	0x002c
        /*0044*/ 	.byte	0x00, 0xf0, 0x11, 0x00


	//----- nvinfo : EIATTR_KPARAM_INFO
	.align		4
.L_49:
        /*0048*/ 	.byte	0x04, 0x17
        /*004a*/ 	.short	(.L_51 - .L_50)
.L_50:
        /*004c*/ 	.word	0x00000000
        /*0050*/ 	.short	0x0007
        /*0052*/ 	.short	0x0028
        /*0054*/ 	.byte	0x00, 0xf0, 0x11, 0x00


	//----- nvinfo : EIATTR_KPARAM_INFO
	.align		4
.L_51:
        /*0058*/ 	.byte	0x04, 0x17
        /*005a*/ 	.short	(.L_53 - .L_52)
.L_52:
        /*005c*/ 	.word	0x00000000
        /*0060*/ 	.short	0x0006
        /*0062*/ 	.short	0x0024
        /*0064*/ 	.byte	0x00, 0xf0, 0x11, 0x00


	//----- nvinfo : EIATTR_KPARAM_INFO
	.align		4
.L_53:
        /*0068*/ 	.byte	0x04, 0x17
        /*006a*/ 	.short	(.L_55 - .L_54)
.L_54:
        /*006c*/ 	.word	0x00000000
        /*0070*/ 	.short	0x0005
        /*0072*/ 	.short	0x0020
        /*0074*/ 	.byte	0x00, 0xf0, 0x11, 0x00


	//----- nvinfo : EIATTR_KPARAM_INFO
	.align		4
.L_55:
        /*0078*/ 	.byte	0x04, 0x17
        /*007a*/ 	.short	(.L_57 - .L_56)
.L_56:
        /*007c*/ 	.word	0x00000000
        /*0080*/ 	.short	0x0004
        /*0082*/ 	.short	0x001c
        /*0084*/ 	.byte	0x00, 0xf0, 0x11, 0x00


	//----- nvinfo : EIATTR_KPARAM_INFO
	.align		4
.L_57:
        /*0088*/ 	.byte	0x04, 0x17
        /*008a*/ 	.short	(.L_59 - .L_58)
.L_58:
        /*008c*/ 	.word	0x00000000
        /*0090*/ 	.short	0x0003
        /*0092*/ 	.short	0x0018
        /*0094*/ 	.byte	0x00, 0xf0, 0x11, 0x00


	//----- nvinfo : EIATTR_KPARAM_INFO
	.align		4
.L_59:
        /*0098*/ 	.byte	0x04, 0x17
        /*009a*/ 	.short	(.L_61 - .L_60)
.L_60:
        /*009c*/ 	.word	0x00000000
        /*00a0*/ 	.short	0x0002
        /*00a2*/ 	.short	0x0010
        /*00a4*/ 	.byte	0x00, 0xf5, 0x21, 0x00


	//----- nvinfo : EIATTR_KPARAM_INFO
	.align		4
.L_61:
        /*00a8*/ 	.byte	0x04, 0x17
        /*00aa*/ 	.short	(.L_63 - .L_62)
.L_62:
        /*00ac*/ 	.word	0x00000000
        /*00b0*/ 	.short	0x0001
        /*00b2*/ 	.short	0x0008
        /*00b4*/ 	.byte	0x00, 0xf5, 0x21, 0x00


	//----- nvinfo : EIATTR_KPARAM_INFO
	.align		4
.L_63:
        /*00b8*/ 	.byte	0x04, 0x17
        /*00ba*/ 	.short	(.L_65 - .L_64)
.L_64:
        /*00bc*/ 	.word	0x00000000
        /*00c0*/ 	.short	0x0000
        /*00c2*/ 	.short	0x0000
        /*00c4*/ 	.byte	0x00, 0xf5, 0x21, 0x00


	//----- nvinfo : EIATTR_SPARSE_MMA_MASK
	.align		4
.L_65:
        /*00c8*/ 	.byte	0x03, 0x50
        /*00ca*/ 	.short	0x0000


	//----- nvinfo : EIATTR_MAXREG_COUNT
	.align		4
        /*00cc*/ 	.byte	0x03, 0x1b
        /*00ce*/ 	.short	0x00ff


	//----- nvinfo : EIATTR_MERCURY_ISA_VERSION
	.align		4
        /*00d0*/ 	.byte	0x03, 0x5f
        /*00d2*/ 	.short	0x0101


	//----- nvinfo : EIATTR_VRC_CTA_INIT_COUNT
	.align		4
        /*00d4*/ 	.byte	0x02, 0x4a
	.zero		1
	.zero		1


	//----- nvinfo : EIATTR_EXIT_INSTR_OFFSETS
	.align		4
        /*00d8*/ 	.byte	0x04, 0x1c
        /*00da*/ 	.short	(.L_67 - .L_66)


	//   ....[0]....
.L_66:
        /*00dc*/ 	.word	0x000000b0


	//   ....[1]....
        /*00e0*/ 	.word	0x000010c0


	//----- nvinfo : EIATTR_CBANK_PARAM_SIZE
	.align		4
.L_67:
        /*00e4*/ 	.byte	0x03, 0x19
        /*00e6*/ 	.short	0x003c


	//----- nvinfo : EIATTR_PARAM_CBANK
	.align		4
        /*00e8*/ 	.byte	0x04, 0x0a
        /*00ea*/ 	.short	(.L_69 - .L_68)
	.align		4
.L_68:
        /*00ec*/ 	.word	index@(.nv.constant0._Z12conv2d_naivePfS_S_iiiiiiiii)
        /*00f0*/ 	.short	0x0380
        /*00f2*/ 	.short	0x003c


	//----- nvinfo : EIATTR_SW_WAR
	.align		4
.L_69:
        /*00f4*/ 	.byte	0x04, 0x36
        /*00f6*/ 	.short	(.L_71 - .L_70)
.L_70:
        /*00f8*/ 	.word	0x00000008
.L_71:


//--------------------- .nv.callgraph             --------------------------
	.section	.nv.callgraph,"",@"SHT_CUDA_CALLGRAPH"
	.align	4
	.sectionentsize	8
	.align		4
        /*0000*/ 	.word	0x00000000
	.align		4
        /*0004*/ 	.word	0xffffffff
	.align		4
        /*0008*/ 	.word	0x00000000
	.align		4
        /*000c*/ 	.word	0xfffffffe
	.align		4
        /*0010*/ 	.word	0x00000000
	.align		4
        /*0014*/ 	.word	0xfffffffd
	.align		4
        /*0018*/ 	.word	0x00000000
	.align		4
        /*001c*/ 	.word	0xfffffffc


//--------------------- .text._Z6im2colPfS_iiiiiiii --------------------------
	.section	.text._Z6im2colPfS_iiiiiiii,"ax",@progbits
	.align	128
        .global         _Z6im2colPfS_iiiiiiii
        .type           _Z6im2colPfS_iiiiiiii,@function
        .size           _Z6im2colPfS_iiiiiiii,(.L_x_10 - _Z6im2colPfS_iiiiiiii)
        .other          _Z6im2colPfS_iiiiiiii,@"STO_CUDA_ENTRY STV_DEFAULT"
_Z6im2colPfS_iiiiiiii:
.text._Z6im2colPfS_iiiiiiii:
[----:B------:R-:W-:Y:S01]  /*0000*/  LDC R1, c[0x0][0x37c] ;  /* 0x0000df00ff017b82 */ /* 0x000fe20000000800 */
[----:B------:R-:W0:Y:S01]  /*0010*/  S2R R5, SR_TID.X ;  /* 0x0000000000057919 */ /* 0x000e220000002100 */
[----:B------:R-:W1:Y:S06]  /*0020*/  LDCU UR6, c[0x0][0x39c] ;  /* 0x00007380ff0677ac */ /* 0x000e6c0008000800 */
[----:B------:R-:W2:Y:S01]  /*0030*/  LDC.64 R2, c[0x0][0x3a8] ;  /* 0x0000ea00ff027b82 */ /* 0x000ea20000000a00 */
[----:B------:R-:W1:Y:S01]  /*0040*/  LDCU UR4, c[0x0][0x390] ;  /* 0x00007200ff0477ac */ /* 0x000e620008000800 */
[----:B------:R-:W3:Y:S06]  /*0050*/  LDCU UR7, c[0x0][0x3a0] ;  /* 0x00007400ff0777ac */ /* 0x000eec0008000800 */
[----:B------:R-:W0:Y:S08]  /*0060*/  S2UR UR5, SR_CTAID.X ;  /* 0x00000000000579c3 */ /* 0x000e300000002500 */
[----:B------:R-:W0:Y:S01]  /*0070*/  LDC R0, c[0x0][0x360] ;  /* 0x0000d800ff007b82 */ /* 0x000e220000000800 */
[----:B-1----:R-:W-:-:S04]  /*0080*/  UIMAD UR4, UR6, UR4, URZ ;  /* 0x00000004060472a4 */ /* 0x002fc8000f8e02ff */
[----:B---3--:R-:W-:-:S06]  /*0090*/  UIMAD UR4, UR4, UR7, URZ ;  /* 0x00000007040472a4 */ /* 0x008fcc000f8e02ff */
[----:B--2---:R-:W-:Y:S02]  /*00a0*/  IMAD R4, R2, UR4, RZ ;  /* 0x0000000402047c24 */ /* 0x004fe4000f8e02ff */
[----:B0-----:R-:W-:Y:S02]  /*00b0*/  IMAD R0, R0, UR5, R5 ;  /* 0x0000000500007c24 */ /* 0x001fe4000f8e0205 */
[----:B------:R-:W-:-:S05]  /*00c0*/  IMAD R5, R4, R3, RZ ;  /* 0x0000000304057224 */ /* 0x000fca00078e02ff */
[----:B------:R-:W-:-:S13]  /*00d0*/  ISETP.GE.AND P0, PT, R0, R5, PT ;  /* 0x000000050000720c */ /* 0x000fda0003f06270 */
[----:B------:R-:W-:Y:S05]  /*00e0*/  @P0 EXIT ;  /* 0x000000000000094d */ /* 0x000fea0003800000 */
[----:B------:R-:W-:Y:S01]  /*00f0*/  UIMAD UR4, UR6, UR7, URZ ;  /* 0x00000007060472a4 */ /* 0x000fe2000f8e02ff */
[-C--:B------:R-:W-:Y:S01]  /*0100*/  IABS R8, R3.reuse ;  /* 0x0000000300087213 */ /* 0x080fe20000000000 */
[----:B------:R-:W0:Y:S03]  /*0110*/  LDCU UR9, c[0x0][0x394] ;  /* 0x00007280ff0977ac */ /* 0x000e260008000800 */
[----:B------:R-:W-:Y:S01]  /*0120*/  I2F.RP R13, R8 ;  /* 0x00000008000d7306 */ /* 0x000fe20000209400 */
[C---:B------:R-:W-:Y:S01]  /*0130*/  IMAD R4, R2.reuse, UR4, RZ ;  /* 0x0000000402047c24 */ /* 0x040fe2000f8e02ff */
[----:B------:R-:W1:Y:S01]  /*0140*/  LDCU UR8, c[0x0][0x3a4] ;  /* 0x00007480ff0877ac */ /* 0x000e620008000800 */
[-C--:B------:R-:W-:Y:S02]  /*0150*/  IMAD R2, R2, R3.reuse, RZ ;  /* 0x0000000302027224 */ /* 0x080fe400078e02ff */
[----:B------:R-:W-:Y:S01]  /*0160*/  IMAD R5, R4, R3, RZ ;  /* 0x0000000304057224 */ /* 0x000fe200078e02ff */
[----:B------:R-:W2:Y:S02]  /*0170*/  LDCU UR10, c[0x0][0x398] ;  /* 0x00007300ff0a77ac */ /* 0x000ea40008000800 */
[----:B------:R-:W-:-:S02]  /*0180*/  IABS R4, R2 ;  /* 0x0000000200047213 */ /* 0x000fc40000000000 */
[----:B------:R-:W-:Y:S01]  /*0190*/  IABS R6, R5 ;  /* 0x0000000500067213 */ /* 0x000fe20000000000 */
[----:B------:R-:W3:Y:S01]  /*01a0*/  LDCU.64 UR4, c[0x0][0x358] ;  /* 0x00006b00ff0477ac */ /* 0x000ee20008000a00 */
[----:B------:R-:W4:Y:S01]  /*01b0*/  I2F.RP R9, R4 ;  /* 0x0000000400097306 */ /* 0x000f220000209400 */
[----:B------:R-:W-:-:S07]  /*01c0*/  ISETP.NE.AND P3, PT, R5, RZ, PT ;  /* 0x000000ff0500720c */ /* 0x000fce0003f65270 */
[----:B------:R-:W5:Y:S08]  /*01d0*/  I2F.RP R7, R6 ;  /* 0x0000000600077306 */ /* 0x000f700000209400 */
[----:B----4-:R-:W4:Y:S08]  /*01e0*/  MUFU.RCP R9, R9 ;  /* 0x0000000900097308 */ /* 0x010f300000001000 */
[----:B-----5:R-:W5:Y:S08]  /*01f0*/  MUFU.RCP R7, R7 ;  /* 0x0000000700077308 */ /* 0x020f700000001000 */
[----:B------:R-:W-:Y:S01]  /*0200*/  MUFU.RCP R13, R13 ;  /* 0x0000000d000d7308 */ /* 0x000fe20000001000 */
[----:B----4-:R-:W-:Y:S01]  /*0210*/  VIADD R14, R9, 0xffffffe ;  /* 0x0ffffffe090e7836 */ /* 0x010fe20000000000 */
[----:B------:R-:W-:-:S06]  /*0220*/  IABS R9, R0 ;  /* 0x0000000000097213 */ /* 0x000fcc0000000000 */
[----:B------:R4:W0:Y:S01]  /*0230*/  F2I.FTZ.U32.TRUNC.NTZ R15, R14 ;  /* 0x0000000e000f7305 */ /* 0x000822000021f000 */
[----:B-----5:R-:W-:-:S07]  /*0240*/  VIADD R10, R7, 0xffffffe ;  /* 0x0ffffffe070a7836 */ /* 0x020fce0000000000 */
[----:B------:R5:W1:Y:S01]  /*0250*/  F2I.FTZ.U32.TRUNC.NTZ R11, R10 ;  /* 0x0000000a000b7305 */ /* 0x000a62000021f000 */
[----:B----4-:R-:W-:Y:S02]  /*0260*/  IMAD.MOV.U32 R14, RZ, RZ, RZ ;  /* 0x000000ffff0e7224 */ /* 0x010fe400078e00ff */
[----:B0-----:R-:W-:Y:S02]  /*0270*/  IMAD.MOV R12, RZ, RZ, -R15 ;  /* 0x000000ffff0c7224 */ /* 0x001fe400078e0a0f */
[----:B-----5:R-:W-:Y:S01]  /*0280*/  HFMA2 R10, -RZ, RZ, 0, 0 ;  /* 0x00000000ff0a7431 */ /* 0x020fe200000001ff */
[----:B-1----:R-:W-:-:S05]  /*0290*/  IADD3 R17, PT, PT, RZ, -R11, RZ ;  /* 0x8000000bff117210 */ /* 0x002fca0007ffe0ff */
[----:B------:R-:W-:Y:S02]  /*02a0*/  IMAD R7, R17, R6, RZ ;  /* 0x0000000611077224 */ /* 0x000fe400078e02ff */
[----:B------:R-:W-:Y:S01]  /*02b0*/  IMAD.MOV.U32 R17, RZ, RZ, R12 ;  /* 0x000000ffff117224 */ /* 0x000fe200078e000c */
[----:B------:R-:W-:Y:S01]  /*02c0*/  IABS R12, R5 ;  /* 0x00000005000c7213 */ /* 0x000fe20000000000 */
[----:B------:R-:W-:Y:S01]  /*02d0*/  IMAD.HI.U32 R10, R11, R7, R10 ;  /* 0x000000070b0a7227 */ /* 0x000fe200078e000a */
[----:B------:R-:W-:-:S03]  /*02e0*/  IABS R11, R2 ;  /* 0x00000002000b7213 */ /* 0x000fc60000000000 */
[----:B------:R-:W-:Y:S02]  /*02f0*/  IMAD R7, R17, R4, RZ ;  /* 0x0000000411077224 */ /* 0x000fe400078e02ff */
[----:B------:R-:W-:Y:S02]  /*0300*/  IMAD.MOV R12, RZ, RZ, -R12 ;  /* 0x000000ffff0c7224 */ /* 0x000fe400078e0a0c */
[----:B------:R-:W-:Y:S01]  /*0310*/  IMAD.HI.U32 R14, R15, R7, R14 ;  /* 0x000000070f0e7227 */ /* 0x000fe200078e000e */
[----:B------:R-:W-:Y:S02]  /*0320*/  IADD3 R15, PT, PT, R13, 0xffffffe, RZ ;  /* 0x0ffffffe0d0f7810 */ /* 0x000fe40007ffe0ff */
[----:B------:R-:W-:Y:S01]  /*0330*/  MOV R7, R12 ;  /* 0x0000000c00077202 */ /* 0x000fe20000000f00 */
[----:B------:R-:W-:-:S04]  /*0340*/  IMAD.HI.U32 R10, R10, R9, RZ ;  /* 0x000000090a0a7227 */ /* 0x000fc800078e00ff */
[----:B------:R-:W-:Y:S02]  /*0350*/  IMAD.MOV R12, RZ, RZ, -R11 ;  /* 0x000000ffff0c7224 */ /* 0x000fe400078e0a0b */
[----:B------:R-:W-:-:S04]  /*0360*/  IMAD.HI.U32 R11, R14, R9, RZ ;  /* 0x000000090e0b7227 */ /* 0x000fc800078e00ff */
[--C-:B------:R-:W-:Y:S02]  /*0370*/  IMAD R7, R10, R7, R9.reuse ;  /* 0x000000070a077224 */ /* 0x100fe400078e0209 */
[----:B------:R-:W-:-:S03]  /*0380*/  IMAD R11, R11, R12, R9 ;  /* 0x0000000c0b0b7224 */ /* 0x000fc600078e0209 */
[----:B------:R-:W-:Y:S02]  /*0390*/  ISETP.GT.U32.AND P1, PT, R6, R7, PT ;  /* 0x000000070600720c */ /* 0x000fe40003f24070 */
[----:B------:R-:W-:-:S11]  /*03a0*/  ISETP.GT.U32.AND P2, PT, R4, R11, PT ;  /* 0x0000000b0400720c */ /* 0x000fd60003f44070 */
[----:B------:R-:W-:Y:S02]  /*03b0*/  @!P1 IMAD.IADD R7, R7, 0x1, -R6 ;  /* 0x0000000107079824 */ /* 0x000fe400078e0a06 */
[----:B------:R-:W-:Y:S01]  /*03c0*/  @!P2 IMAD.IADD R11, R11, 0x1, -R4 ;  /* 0x000000010b0ba824 */ /* 0x000fe200078e0a04 */
[----:B------:R-:W-:Y:S01]  /*03d0*/  ISETP.GE.AND P2, PT, R0, RZ, PT ;  /* 0x000000ff0000720c */ /* 0x000fe20003f46270 */
[----:B------:R-:W-:Y:S01]  /*03e0*/  @!P1 VIADD R10, R10, 0x1 ;  /* 0x000000010a0a9836 */ /* 0x000fe20000000000 */
[----:B------:R-:W-:Y:S02]  /*03f0*/  ISETP.GE.U32.AND P0, PT, R7, R6, PT ;  /* 0x000000060700720c */ /* 0x000fe40003f06070 */
[----:B------:R-:W-:Y:S01]  /*0400*/  LOP3.LUT R6, R0, R5, RZ, 0x3c, !PT ;  /* 0x0000000500067212 */ /* 0x000fe200078e3cff */
[----:B------:R-:W0:Y:S01]  /*0410*/  F2I.FTZ.U32.TRUNC.NTZ R7, R15 ;  /* 0x0000000f00077305 */ /* 0x000e22000021f000 */
[----:B------:R-:W-:Y:S02]  /*0420*/  ISETP.GT.U32.AND P5, PT, R4, R11, PT ;  /* 0x0000000b0400720c */ /* 0x000fe40003fa4070 */
[----:B------:R-:W-:Y:S01]  /*0430*/  ISETP.GE.AND P4, PT, R6, RZ, PT ;  /* 0x000000ff0600720c */ /* 0x000fe20003f86270 */
[----:B------:R-:W-:Y:S01]  /*0440*/  IMAD.MOV.U32 R6, RZ, RZ, RZ ;  /* 0x000000ffff067224 */ /* 0x000fe200078e00ff */
[----:B------:R-:W-:-:S05]  /*0450*/  ISETP.NE.AND P1, PT, R2, RZ, PT ;  /* 0x000000ff0200720c */ /* 0x000fca0003f25270 */
[----:B------:R-:W-:-:S04]  /*0460*/  @P0 IADD3 R10, PT, PT, R10, 0x1, RZ ;  /* 0x000000010a0a0810 */ /* 0x000fc80007ffe0ff */
[----:B------:R-:W-:Y:S01]  /*0470*/  @!P5 IADD3 R11, PT, PT, R11, -R4, RZ ;  /* 0x800000040b0bd210 */ /* 0x000fe20007ffe0ff */
[--C-:B0-----:R-:W-:Y:S02]  /*0480*/  IMAD.MOV R15, RZ, RZ, -R7.reuse ;  /* 0x000000ffff0f7224 */ /* 0x101fe400078e0a07 */
[----:B------:R-:W-:Y:S01]  /*0490*/  @!P4 IMAD.MOV R10, RZ, RZ, -R10 ;  /* 0x000000ffff0ac224 */ /* 0x000fe200078e0a0a */
[----:B------:R-:W-:Y:S01]  /*04a0*/  MOV R16, R11 ;  /* 0x0000000b00107202 */ /* 0x000fe20000000f00 */
[----:B------:R-:W-:Y:S01]  /*04b0*/  IMAD R15, R15, R8, RZ ;  /* 0x000000080f0f7224 */ /* 0x000fe200078e02ff */
[----:B------:R-:W-:Y:S02]  /*04c0*/  @!P3 LOP3.LUT R10, RZ, R5, RZ, 0x33, !PT ;  /* 0x00000005ff0ab212 */ /* 0x000fe400078e33ff */
[----:B------:R-:W-:Y:S01]  /*04d0*/  LOP3.LUT R11, RZ, R2, RZ, 0x33, !PT ;  /* 0x00000002ff0b7212 */ /* 0x000fe200078e33ff */
[----:B------:R-:W-:Y:S01]  /*04e0*/  @!P2 IMAD.MOV R16, RZ, RZ, -R16 ;  /* 0x000000ffff10a224 */ /* 0x000fe200078e0a10 */
[----:B------:R-:W-:Y:S01]  /*04f0*/  IADD3 R13, PT, PT, -R10, RZ, RZ ;  /* 0x000000ff0a0d7210 */ /* 0x000fe20007ffe1ff */
[----:B------:R-:W-:-:S03]  /*0500*/  IMAD.HI.U32 R6, R7, R15, R6 ;  /* 0x0000000f07067227 */ /* 0x000fc600078e0006 */
[----:B------:R-:W-:Y:S01]  /*0510*/  SEL R16, R11, R16, !P1 ;  /* 0x000000100b107207 */ /* 0x000fe20004800000 */
[----:B------:R-:W-:Y:S02]  /*0520*/  IMAD R5, R5, R13, R0 ;  /* 0x0000000d05057224 */ /* 0x000fe400078e0200 */
[C---:B------:R-:W-:Y:S01]  /*0530*/  IMAD.HI.U32 R7, R6.reuse, R9, RZ ;  /* 0x0000000906077227 */ /* 0x040fe200078e00ff */
[----:B------:R-:W-:Y:S02]  /*0540*/  IABS R17, R16 ;  /* 0x0000001000117213 */ /* 0x000fe40000000000 */
[----:B------:R-:W-:Y:S02]  /*0550*/  IABS R13, R5 ;  /* 0x00000005000d7213 */ /* 0x000fe40000000000 */
[----:B------:R-:W-:Y:S01]  /*0560*/  IADD3 R15, PT, PT, -R7, RZ, RZ ;  /* 0x000000ff070f7210 */ /* 0x000fe20007ffe1ff */
[----:B------:R-:W-:Y:S01]  /*0570*/  IMAD.HI.U32 R6, R6, R17, RZ ;  /* 0x0000001106067227 */ /* 0x000fe200078e00ff */
[----:B------:R-:W-:-:S02]  /*0580*/  LOP3.LUT R2, R5, R2, RZ, 0x3c, !PT ;  /* 0x0000000205027212 */ /* 0x000fc400078e3cff */
[----:B------:R-:W-:Y:S01]  /*0590*/  LOP3.LUT R16, R16, R3, RZ, 0x3c, !PT ;  /* 0x0000000310107212 */ /* 0x000fe200078e3cff */
[----:B------:R-:W-:-:S04]  /*05a0*/  IMAD.HI.U32 R7, R14, R13, RZ ;  /* 0x0000000d0e077227 */ /* 0x000fc800078e00ff */
[C---:B------:R-:W-:Y:S02]  /*05b0*/  IMAD R15, R8.reuse, R15, R9 ;  /* 0x0000000f080f7224 */ /* 0x040fe400078e0209 */
[----:B------:R-:W-:Y:S02]  /*05c0*/  IMAD.MOV R14, RZ, RZ, -R6 ;  /* 0x000000ffff0e7224 */ /* 0x000fe400078e0a06 */
[----:B------:R-:W-:Y:S01]  /*05d0*/  IMAD R9, R7, R12, R13 ;  /* 0x0000000c07097224 */ /* 0x000fe200078e020d */
[C---:B------:R-:W-:Y:S01]  /*05e0*/  ISETP.GT.U32.AND P0, PT, R8.reuse, R15, PT ;  /* 0x0000000f0800720c */ /* 0x040fe20003f04070 */
[----:B------:R-:W-:-:S03]  /*05f0*/  IMAD R13, R8, R14, R17 ;  /* 0x0000000e080d7224 */ /* 0x000fc600078e0211 */
[----:B------:R-:W-:Y:S02]  /*0600*/  ISETP.GT.U32.AND P3, PT, R4, R9, PT ;  /* 0x000000090400720c */ /* 0x000fe40003f64070 */
[----:B------:R-:W-:-:S07]  /*0610*/  ISETP.GT.U32.AND P6, PT, R8, R13, PT ;  /* 0x0000000d0800720c */ /* 0x000fce0003fc4070 */
[----:B------:R-:W-:-:S04]  /*0620*/  @!P0 IADD3 R15, PT, PT, R15, -R8, RZ ;  /* 0x800000080f0f8210 */ /* 0x000fc80007ffe0ff */
[----:B------:R-:W-:Y:S01]  /*0630*/  @!P3 IMAD.IADD R9, R9, 0x1, -R4 ;  /* 0x000000010909b824 */ /* 0x000fe200078e0a04 */
[----:B------:R-:W-:Y:S01]  /*0640*/  ISETP.GT.U32.AND P5, PT, R8, R15, PT ;  /* 0x0000000f0800720c */ /* 0x000fe20003fa4070 */
[----:B------:R-:W-:Y:S01]  /*0650*/  @!P3 VIADD R7, R7, 0x1 ;  /* 0x000000010707b836 */ /* 0x000fe20000000000 */
[----:B------:R-:W-:Y:S02]  /*0660*/  @!P6 IADD3 R13, PT, PT, R13, -R8, RZ ;  /* 0x800000080d0de210 */ /* 0x000fe40007ffe0ff */
[----:B------:R-:W-:Y:S02]  /*0670*/  ISETP.GE.U32.AND P4, PT, R9, R4, PT ;  /* 0x000000040900720c */ /* 0x000fe40003f86070 */
[----:B------:R-:W-:Y:S01]  /*0680*/  ISETP.GE.U32.AND P0, PT, R13, R8, PT ;  /* 0x000000080d00720c */ /* 0x000fe20003f06070 */
[----:B------:R-:W0:Y:S01]  /*0690*/  LDC.64 R4, c[0x0][0x380] ;  /* 0x0000e000ff047b82 */ /* 0x000e220000000a00 */
[----:B------:R-:W-:Y:S02]  /*06a0*/  ISETP.GE.AND P3, PT, R2, RZ, PT ;  /* 0x000000ff0200720c */ /* 0x000fe40003f66270 */
[----:B------:R-:W-:-:S02]  /*06b0*/  @!P6 IADD3 R6, PT, PT, R6, 0x1, RZ ;  /* 0x000000010606e810 */ /* 0x000fc40007ffe0ff */
[----:B------:R-:W-:Y:S01]  /*06c0*/  ISETP.GE.AND P6, PT, R16, RZ, PT ;  /* 0x000000ff1000720c */ /* 0x000fe20003fc6270 */
[----:B------:R-:W-:-:S04]  /*06d0*/  @!P5 IMAD.IADD R15, R15, 0x1, -R8 ;  /* 0x000000010f0fd824 */ /* 0x000fc800078e0a08 */
[----:B------:R-:W-:Y:S01]  /*06e0*/  @P4 IADD3 R7, PT, PT, R7, 0x1, RZ ;  /* 0x0000000107074810 */ /* 0x000fe20007ffe0ff */
[----:B------:R-:W-:Y:S01]  /*06f0*/  @!P2 IMAD.MOV R15, RZ, RZ, -R15 ;  /* 0x000000ffff0fa224 */ /* 0x000fe200078e0a0f */
[----:B------:R-:W-:Y:S01]  /*0700*/  ISETP.NE.AND P4, PT, R3, RZ, PT ;  /* 0x000000ff0300720c */ /* 0x000fe20003f85270 */
[----:B------:R-:W-:Y:S01]  /*0710*/  @P0 VIADD R6, R6, 0x1 ;  /* 0x0000000106060836 */ /* 0x000fe20000000000 */
[----:B------:R-:W-:Y:S02]  /*0720*/  @!P3 IADD3 R7, PT, PT, -R7, RZ, RZ ;  /* 0x000000ff0707b210 */ /* 0x000fe40007ffe1ff */
[----:B------:R-:W-:Y:S02]  /*0730*/  LOP3.LUT R3, RZ, R3, RZ, 0x33, !PT ;  /* 0x00000003ff037212 */ /* 0x000fe400078e33ff */
[----:B------:R-:W-:Y:S02]  /*0740*/  @!P6 IADD3 R6, PT, PT, -R6, RZ, RZ ;  /* 0x000000ff0606e210 */ /* 0x000fe40007ffe1ff */
[----:B------:R-:W-:-:S02]  /*0750*/  SEL R7, R11, R7, !P1 ;  /* 0x000000070b077207 */ /* 0x000fc40004800000 */
[C---:B------:R-:W-:Y:S02]  /*0760*/  SEL R15, R3.reuse, R15, !P4 ;  /* 0x0000000f030f7207 */ /* 0x040fe40006000000 */
[----:B------:R-:W-:Y:S01]  /*0770*/  SEL R3, R3, R6, !P4 ;  /* 0x0000000603037207 */ /* 0x000fe20006000000 */
[----:B------:R-:W-:-:S04]  /*0780*/  IMAD R10, R10, UR9, R7 ;  /* 0x000000090a0a7c24 */ /* 0x000fc8000f8e0207 */
[----:B------:R-:W-:Y:S02]  /*0790*/  IMAD R15, R15, UR8, R3 ;  /* 0x000000080f0f7c24 */ /* 0x000fe4000f8e0203 */
[----:B------:R-:W-:Y:S02]  /*07a0*/  IMAD R10, R3, UR8, R10 ;  /* 0x00000008030a7c24 */ /* 0x000fe4000f8e020a */
[----:B------:R-:W1:Y:S02]  /*07b0*/  LDC.64 R2, c[0x0][0x388] ;  /* 0x0000e200ff027b82 */ /* 0x000e640000000a00 */
[----:B--2---:R-:W-:-:S04]  /*07c0*/  IMAD R15, R10, UR10, R15 ;  /* 0x0000000a0a0f7c24 */ /* 0x004fc8000f8e020f */
[----:B0-----:R-:W-:-:S06]  /*07d0*/  IMAD.WIDE R4, R15, 0x4, R4 ;  /* 0x000000040f047825 */ /* 0x001fcc00078e0204 */
[----:B---3--:R-:W2:Y:S01]  /*07e0*/  LDG.E R5, desc[UR4][R4.64] ;  /* 0x0000000404057981 */ /* 0x008ea2000c1e1900 */
[----:B-1----:R-:W-:-:S05]  /*07f0*/  IMAD.WIDE R2, R0, 0x4, R2 ;  /* 0x0000000400027825 */ /* 0x002fca00078e0202 */
[----:B--2---:R-:W-:Y:S01]  /*0800*/  STG.E desc[UR4][R2.64], R5 ;  /* 0x0000000502007986 */ /* 0x004fe2000c101904 */
[----:B------:R-:W-:Y:S05]  /*0810*/  EXIT ;  /* 0x000000000000794d */ /* 0x000fea0003800000 */
.L_x_0:
[----:B------:R-:W-:-:S00]  /*0820*/  BRA `(.L_x_0) ;  /* 0xfffffffc00fc7947 */ /* 0x000fc0000383ffff */
[----:B------:R-:W-:-:S00]  /*0830*/  NOP ;  /* 0x0000000000007918 */ /* 0x000fc00000000000 */
        /* <DEDUP_REMOVED lines=12> */
.L_x_10:


//--------------------- .text._Z12conv2d_naivePfS_S_iiiiiiiii --------------------------
	.section	.text._Z12conv2d_naivePfS_S_iiiiiiiii,"ax",@progbits
	.align	128
        .global         _Z12conv2d_naivePfS_S_iiiiiiiii
        .type           _Z12conv2d_naivePfS_S_iiiiiiiii,@function
        .size           _Z12conv2d_naivePfS_S_iiiiiiiii,(.L_x_11 - _Z12conv2d_naivePfS_S_iiiiiiiii)
        .other          _Z12conv2d_naivePfS_S_iiiiiiiii,@"STO_CUDA_ENTRY STV_DEFAULT"
_Z12conv2d_naivePfS_S_iiiiiiiii:
.text._Z12conv2d_naivePfS_S_iiiiiiiii:
[----:B------:R-:W-:Y:S01]  /*0000*/  LDC R1, c[0x0][0x37c] ;  /* 0x0000df00ff017b82 */ /* 0x000fe20000000800 */
[----:B------:R-:W0:Y:S07]  /*0010*/  S2R R3, SR_TID.X ;  /* 0x0000000000037919 */ /* 0x000e2e0000002100 */
[----:B------:R-:W0:Y:S01]  /*0020*/  S2UR UR5, SR_CTAID.X ;  /* 0x00000000000579c3 */ /* 0x000e220000002500 */
[----:B------:R-:W1:Y:S01]  /*0030*/  LDCU UR6, c[0x0][0x3b4] ;  /* 0x00007680ff0677ac */ /* 0x000e620008000800 */
[----:B------:R-:W1:Y:S06]  /*0040*/  LDCU UR4, c[0x0][0x3a4] ;  /* 0x00007480ff0477ac */ /* 0x000e6c0008000800 */
[----:B------:R-:W0:Y:S08]  /*0050*/  LDC R2, c[0x0][0x360] ;  /* 0x0000d800ff027b82 */ /* 0x000e300000000800 */
[----:B------:R-:W2:Y:S01]  /*0060*/  LDC R0, c[0x0][0x3b8] ;  /* 0x0000ee00ff007b82 */ /* 0x000ea20000000800 */
[----:B-1----:R-:W-:Y:S01]  /*0070*/  UIMAD UR4, UR6, UR4, URZ ;  /* 0x00000004060472a4 */ /* 0x002fe2000f8e02ff */
[----:B0-----:R-:W-:-:S05]  /*0080*/  IMAD R2, R2, UR5, R3 ;  /* 0x0000000502027c24 */ /* 0x001fca000f8e0203 */
[----:B--2---:R-:W-:-:S05]  /*0090*/  IMAD R3, R0, UR4, RZ ;  /* 0x0000000400037c24 */ /* 0x004fca000f8e02ff */
[----:B------:R-:W-:-:S13]  /*00a0*/  ISETP.GE.AND P0, PT, R2, R3, PT ;  /* 0x000000030200720c */ /* 0x000fda0003f06270 */
[----:B------:R-:W-:Y:S05]  /*00b0*/  @P0 EXIT ;  /* 0x000000000000094d */ /* 0x000fea0003800000 */
[----:B------:R-:W-:Y:S01]  /*00c0*/  IMAD R5, R0, UR6, RZ ;  /* 0x0000000600057c24 */ /* 0x000fe2000f8e02ff */
[----:B------:R-:W0:Y:S01]  /*00d0*/  LDCU.64 UR10, c[0x0][0x358] ;  /* 0x00006b00ff0a77ac */ /* 0x000e220008000a00 */
[----:B------:R-:W-:-:S03]  /*00e0*/  MOV R19, RZ ;  /* 0x000000ff00137202 */ /* 0x000fc60000000f00 */
[-C--:B------:R-:W-:Y:S02]  /*00f0*/  IABS R9, R5.reuse ;  /* 0x0000000500097213 */ /* 0x080fe40000000000 */
[----:B------:R-:W-:Y:S02]  /*0100*/  IABS R10, R5 ;  /* 0x00000005000a7213 */ /* 0x000fe40000000000 */
[----:B------:R-:W1:Y:S08]  /*0110*/  I2F.RP R3, R9 ;  /* 0x0000000900037306 */ /* 0x000e700000209400 */
[----:B-1----:R-:W1:Y:S02]  /*0120*/  MUFU.RCP R3, R3 ;  /* 0x0000000300037308 */ /* 0x002e640000001000 */
[----:B-1----:R-:W-:-:S06]  /*0130*/  IADD3 R6, PT, PT, R3, 0xffffffe, RZ ;  /* 0x0ffffffe03067810 */ /* 0x002fcc0007ffe0ff */
[----:B------:R1:W2:Y:S02]  /*0140*/  F2I.FTZ.U32.TRUNC.NTZ R7, R6 ;  /* 0x0000000600077305 */ /* 0x0002a4000021f000 */
[----:B-1----:R-:W-:Y:S01]  /*0150*/  IMAD.MOV.U32 R6, RZ, RZ, RZ ;  /* 0x000000ffff067224 */ /* 0x002fe200078e00ff */
[----:B--2---:R-:W-:-:S05]  /*0160*/  IADD3 R4, PT, PT, RZ, -R7, RZ ;  /* 0x80000007ff047210 */ /* 0x004fca0007ffe0ff */
[----:B------:R-:W-:Y:S01]  /*0170*/  IMAD R11, R4, R9, RZ ;  /* 0x00000009040b7224 */ /* 0x000fe200078e02ff */
[----:B------:R-:W-:-:S03]  /*0180*/  IABS R4, R2 ;  /* 0x0000000200047213 */ /* 0x000fc60000000000 */
[----:B------:R-:W-:Y:S01]  /*0190*/  IMAD.HI.U32 R8, R7, R11, R6 ;  /* 0x0000000b07087227 */ /* 0x000fe200078e0006 */
[----:B------:R-:W-:Y:S02]  /*01a0*/  IABS R11, R0 ;  /* 0x00000000000b7213 */ /* 0x000fe40000000000 */
[----:B------:R-:W-:Y:S02]  /*01b0*/  MOV R7, R4 ;  /* 0x0000000400077202 */ /* 0x000fe40000000f00 */
[----:B------:R-:W-:Y:S01]  /*01c0*/  IADD3 R6, PT, PT, RZ, -R10, RZ ;  /* 0x8000000aff067210 */ /* 0x000fe20007ffe0ff */
[----:B------:R-:W-:Y:S02]  /*01d0*/  IMAD.MOV.U32 R4, RZ, RZ, R11 ;  /* 0x000000ffff047224 */ /* 0x000fe400078e000b */
[----:B------:R-:W-:Y:S02]  /*01e0*/  IMAD.HI.U32 R3, R8, R7, RZ ;  /* 0x0000000708037227 */ /* 0x000fe400078e00ff */
[----:B------:R-:W1:Y:S02]  /*01f0*/  I2F.RP R10, R4 ;  /* 0x00000004000a7306 */ /* 0x000e640000209400 */
[----:B------:R-:W-:-:S05]  /*0200*/  IMAD R6, R3, R6, R7 ;  /* 0x0000000603067224 */ /* 0x000fca00078e0207 */
[----:B------:R-:W-:Y:S01]  /*0210*/  ISETP.GT.U32.AND P1, PT, R9, R6, PT ;  /* 0x000000060900720c */ /* 0x000fe20003f24070 */
[----:B-1----:R-:W1:-:S12]  /*0220*/  MUFU.RCP R10, R10 ;  /* 0x0000000a000a7308 */ /* 0x002e580000001000 */
[-C--:B------:R-:W-:Y:S01]  /*0230*/  @!P1 IADD3 R6, PT, PT, R6, -R9.reuse, RZ ;  /* 0x8000000906069210 */ /* 0x080fe20007ffe0ff */
[----:B------:R-:W-:Y:S01]  /*0240*/  @!P1 VIADD R3, R3, 0x1 ;  /* 0x0000000103039836 */ /* 0x000fe20000000000 */
[----:B------:R-:W-:Y:S02]  /*0250*/  ISETP.NE.AND P1, PT, R5, RZ, PT ;  /* 0x000000ff0500720c */ /* 0x000fe40003f25270 */
[----:B------:R-:W-:Y:S02]  /*0260*/  ISETP.GE.U32.AND P0, PT, R6, R9, PT ;  /* 0x000000090600720c */ /* 0x000fe40003f06070 */
[----:B------:R-:W-:-:S04]  /*0270*/  LOP3.LUT R6, R2, R5, RZ, 0x3c, !PT ;  /* 0x0000000502067212 */ /* 0x000fc800078e3cff */
[----:B------:R-:W-:Y:S02]  /*0280*/  ISETP.GE.AND P2, PT, R6, RZ, PT ;  /* 0x000000ff0600720c */ /* 0x000fe40003f46270 */
[----:B-1----:R-:W-:Y:S02]  /*0290*/  IADD3 R8, PT, PT, R10, 0xffffffe, RZ ;  /* 0x0ffffffe0a087810 */ /* 0x002fe40007ffe0ff */
[----:B------:R-:W1:Y:S02]  /*02a0*/  LDC R10, c[0x0][0x398] ;  /* 0x0000e600ff0a7b82 */ /* 0x000e640000000800 */
[----:B------:R2:W3:Y:S01]  /*02b0*/  F2I.FTZ.U32.TRUNC.NTZ R9, R8 ;  /* 0x0000000800097305 */ /* 0x0004e2000021f000 */
[----:B------:R-:W-:-:S06]  /*02c0*/  @P0 IADD3 R3, PT, PT, R3, 0x1, RZ ;  /* 0x0000000103030810 */ /* 0x000fcc0007ffe0ff */
[----:B------:R-:W-:Y:S02]  /*02d0*/  @!P2 IADD3 R3, PT, PT, -R3, RZ, RZ ;  /* 0x000000ff0303a210 */ /* 0x000fe40007ffe1ff */
[----:B------:R-:W-:Y:S01]  /*02e0*/  @!P1 LOP3.LUT R3, RZ, R5, RZ, 0x33, !PT ;  /* 0x00000005ff039212 */ /* 0x000fe200078e33ff */
[----:B--2---:R-:W-:-:S03]  /*02f0*/  HFMA2 R8, -RZ, RZ, 0, 0 ;  /* 0x00000000ff087431 */ /* 0x004fc600000001ff */
[----:B------:R-:W-:Y:S01]  /*0300*/  IADD3 R6, PT, PT, -R3, RZ, RZ ;  /* 0x000000ff03067210 */ /* 0x000fe20007ffe1ff */
[----:B---3--:R-:W-:-:S04]  /*0310*/  IMAD.MOV R11, RZ, RZ, -R9 ;  /* 0x000000ffff0b7224 */ /* 0x008fc800078e0a09 */
[----:B------:R-:W-:Y:S02]  /*0320*/  IMAD R5, R5, R6, R2 ;  /* 0x0000000605057224 */ /* 0x000fe400078e0202 */
[----:B------:R-:W-:-:S03]  /*0330*/  IMAD R11, R11, R4, RZ ;  /* 0x000000040b0b7224 */ /* 0x000fc600078e02ff */
[----:B------:R-:W-:Y:S01]  /*0340*/  IABS R13, R5 ;  /* 0x00000005000d7213 */ /* 0x000fe20000000000 */
[----:B------:R-:W-:Y:S01]  /*0350*/  IMAD.HI.U32 R8, R9, R11, R8 ;  /* 0x0000000b09087227 */ /* 0x000fe200078e0008 */
[----:B------:R-:W-:-:S04]  /*0360*/  LOP3.LUT R5, R5, R0, RZ, 0x3c, !PT ;  /* 0x0000000005057212 */ /* 0x000fc800078e3cff */
[----:B------:R-:W-:Y:S01]  /*0370*/  ISETP.GE.AND P2, PT, R5, RZ, PT ;  /* 0x000000ff0500720c */ /* 0x000fe20003f46270 */
[----:B------:R-:W-:Y:S01]  /*0380*/  IMAD.HI.U32 R6, R8, R13, RZ ;  /* 0x0000000d08067227 */ /* 0x000fe200078e00ff */
[----:B------:R-:W-:-:S03]  /*0390*/  LOP3.LUT R5, RZ, R0, RZ, 0x33, !PT ;  /* 0x00000000ff057212 */ /* 0x000fc600078e33ff */
[----:B------:R-:W-:Y:S01]  /*03a0*/  IMAD.HI.U32 R9, R8, R7, RZ ;  /* 0x0000000708097227 */ /* 0x000fe200078e00ff */
[----:B------:R-:W-:-:S03]  /*03b0*/  IADD3 R8, PT, PT, -R6, RZ, RZ ;  /* 0x000000ff06087210 */ /* 0x000fc60007ffe1ff */
[----:B------:R-:W-:-:S04]  /*03c0*/  IMAD.MOV R9, RZ, RZ, -R9 ;  /* 0x000000ffff097224 */ /* 0x000fc800078e0a09 */
[C---:B------:R-:W-:Y:S02]  /*03d0*/  IMAD R11, R4.reuse, R9, R7 ;  /* 0x00000009040b7224 */ /* 0x040fe400078e0207 */
[C---:B------:R-:W-:Y:S02]  /*03e0*/  IMAD R7, R4.reuse, R8, R13 ;  /* 0x0000000804077224 */ /* 0x040fe400078e020d */
[----:B------:R-:W2:Y:S01]  /*03f0*/  LDC.64 R8, c[0x0][0x3a8] ;  /* 0x0000ea00ff087b82 */ /* 0x000ea20000000a00 */
[C---:B------:R-:W-:Y:S02]  /*0400*/  ISETP.GT.U32.AND P1, PT, R4.reuse, R11, PT ;  /* 0x0000000b0400720c */ /* 0x040fe40003f24070 */
[----:B------:R-:W-:-:S11]  /*0410*/  ISETP.GT.U32.AND P0, PT, R4, R7, PT ;  /* 0x000000070400720c */ /* 0x000fd60003f04070 */
[-C--:B------:R-:W-:Y:S02]  /*0420*/  @!P1 IADD3 R11, PT, PT, R11, -R4.reuse, RZ ;  /* 0x800000040b0b9210 */ /* 0x080fe40007ffe0ff */
[----:B------:R-:W-:Y:S01]  /*0430*/  @!P0 IMAD.IADD R7, R7, 0x1, -R4 ;  /* 0x0000000107078824 */ /* 0x000fe200078e0a04 */
[----:B------:R-:W-:Y:S02]  /*0440*/  @!P0 IADD3 R6, PT, PT, R6, 0x1, RZ ;  /* 0x0000000106068810 */ /* 0x000fe40007ffe0ff */
[----:B------:R-:W-:Y:S02]  /*0450*/  ISETP.GT.U32.AND P3, PT, R4, R11, PT ;  /* 0x0000000b0400720c */ /* 0x000fe40003f64070 */
[----:B------:R-:W-:Y:S02]  /*0460*/  ISETP.GE.U32.AND P4, PT, R7, R4, PT ;  /* 0x000000040700720c */ /* 0x000fe40003f86070 */
[----:B------:R-:W-:Y:S02]  /*0470*/  ISETP.GE.AND P1, PT, R2, RZ, PT ;  /* 0x000000ff0200720c */ /* 0x000fe40003f26270 */
[----:B--2---:R-:W-:-:S04]  /*0480*/  VIMNMX R8, PT, PT, R8, R9, PT ;  /* 0x0000000908087248 */ /* 0x004fc80003fe0100 */
[----:B------:R-:W-:-:S03]  /*0490*/  ISETP.GE.AND P0, PT, R8, 0x1, PT ;  /* 0x000000010800780c */ /* 0x000fc60003f06270 */
[----:B------:R-:W-:Y:S02]  /*04a0*/  @!P3 IADD3 R11, PT, PT, R11, -R4, RZ ;  /* 0x800000040b0bb210 */ /* 0x000fe40007ffe0ff */
[----:B-1----:R-:W-:Y:S02]  /*04b0*/  ISETP.LT.OR P0, PT, R10, 0x1, !P0 ;  /* 0x000000010a00780c */ /* 0x002fe40004701670 */
[----:B------:R-:W-:Y:S01]  /*04c0*/  @P4 IADD3 R6, PT, PT, R6, 0x1, RZ ;  /* 0x0000000106064810 */ /* 0x000fe20007ffe0ff */
[----:B------:R-:W-:Y:S01]  /*04d0*/  @!P1 IMAD.MOV R11, RZ, RZ, -R11 ;  /* 0x000000ffff0b9224 */ /* 0x000fe200078e0a0b */
[----:B------:R-:W-:Y:S02]  /*04e0*/  ISETP.NE.AND P3, PT, R0, RZ, PT ;  /* 0x000000ff0000720c */ /* 0x000fe40003f65270 */
[----:B------:R-:W-:Y:S02]  /*04f0*/  @!P2 IADD3 R6, PT, PT, -R6, RZ, RZ ;  /* 0x000000ff0606a210 */ /* 0x000fe40007ffe1ff */
[----:B------:R-:W-:-:S02]  /*0500*/  SEL R0, R5, R11, !P3 ;  /* 0x0000000b05007207 */ /* 0x000fc40005800000 */
[----:B------:R-:W-:-:S03]  /*0510*/  SEL R2, R5, R6, !P3 ;  /* 0x0000000605027207 */ /* 0x000fc60005800000 */
[----:B0-----:R-:W-:Y:S05]  /*0520*/  @P0 BRA `(.L_x_1) ;  /* 0x0000000800c80947 */ /* 0x001fea0003800000 */
[----:B------:R-:W0:Y:S01]  /*0530*/  LDCU.128 UR4, c[0x0][0x380] ;  /* 0x00007000ff0477ac */ /* 0x000e220008000c00 */
[C---:B------:R-:W-:Y:S02]  /*0540*/  LOP3.LUT R7, R9.reuse, 0x7ffffff0, RZ, 0xc0, !PT ;  /* 0x7ffffff009077812 */ /* 0x040fe400078ec0ff */
[C---:B------:R-:W-:Y:S01]  /*0550*/  LOP3.LUT R5, R9.reuse, 0xf, RZ, 0xc0, !PT ;  /* 0x0000000f09057812 */ /* 0x040fe200078ec0ff */
[----:B------:R-:W1:Y:S01]  /*0560*/  LDCU UR12, c[0x0][0x3b0] ;  /* 0x00007600ff0c77ac */ /* 0x000e620008000800 */
[C---:B------:R-:W-:Y:S01]  /*0570*/  LOP3.LUT R6, R9.reuse, 0x7, RZ, 0xc0, !PT ;  /* 0x0000000709067812 */ /* 0x040fe200078ec0ff */
[----:B------:R-:W-:Y:S01]  /*0580*/  IMAD.MOV R10, RZ, RZ, -R7 ;  /* 0x000000ffff0a7224 */ /* 0x000fe200078e0a07 */
[----:B------:R-:W-:Y:S02]  /*0590*/  LOP3.LUT R8, R9, 0x3, RZ, 0xc0, !PT ;  /* 0x0000000309087812 */ /* 0x000fe400078ec0ff */
[----:B------:R-:W-:Y:S01]  /*05a0*/  MOV R19, RZ ;  /* 0x000000ff00137202 */ /* 0x000fe20000000f00 */
[----:B0-----:R-:W-:-:S02]  /*05b0*/  UIADD3 UR8, UP0, UPT, UR4, 0x20, URZ ;  /* 0x0000002004087890 */ /* 0x001fc4000ff1e0ff */
[----:B------:R-:W-:Y:S01]  /*05c0*/  UIADD3 UR6, UP1, UPT, UR6, 0x20, URZ ;  /* 0x0000002006067890 */ /* 0x000fe2000ff3e0ff */
[----:B-1----:R-:W-:Y:S01]  /*05d0*/  IMAD R9, R0, UR12, RZ ;  /* 0x0000000c00097c24 */ /* 0x002fe2000f8e02ff */
[----:B------:R-:W-:Y:S02]  /*05e0*/  UIADD3.X UR9, UPT, UPT, URZ, UR5, URZ, UP0, !UPT ;  /* 0x00000005ff097290 */ /* 0x000fe400087fe4ff */
[----:B------:R-:W-:Y:S01]  /*05f0*/  UIADD3.X UR7, UPT, UPT, URZ, UR7, URZ, UP1, !UPT ;  /* 0x00000007ff077290 */ /* 0x000fe20008ffe4ff */
[----:B------:R-:W-:-:S11]  /*0600*/  UMOV UR4, URZ ;  /* 0x000000ff00047c82 */ /* 0x000fd60008000000 */
.L_x_8:
[----:B------:R-:W0:Y:S01]  /*0610*/  LDC.64 R14, c[0x0][0x398] ;  /* 0x0000e600ff0e7b82 */ /* 0x000e220000000a00 */
[----:B------:R-:W1:Y:S02]  /*0620*/  LDCU UR5, c[0x0][0x3b0] ;  /* 0x00007600ff0577ac */ /* 0x000e640008000800 */
[----:B-1----:R-:W-:Y:S01]  /*0630*/  IMAD R12, R2, UR5, RZ ;  /* 0x00000005020c7c24 */ /* 0x002fe2000f8e02ff */
[----:B------:R-:W-:Y:S01]  /*0640*/  UMOV UR5, URZ ;  /* 0x000000ff00057c82 */ /* 0x000fe20008000000 */
[----:B0-----:R-:W-:Y:S02]  /*0650*/  IMAD R11, R3, R14, UR4 ;  /* 0x00000004030b7e24 */ /* 0x001fe4000f8e020e */
[----:B------:R-:W-:Y:S01]  /*0660*/  IMAD R12, R15, UR4, R12 ;  /* 0x000000040f0c7c24 */ /* 0x000fe2000f8e020c */
[----:B------:R-:W-:-:S06]  /*0670*/  UIADD3 UR4, UPT, UPT, UR4, 0x1, URZ ;  /* 0x0000000104047890 */ /* 0x000fcc000fffe0ff */
[----:B------:R-:W-:-:S13]  /*0680*/  ISETP.NE.AND P0, PT, R14, UR4, PT ;  /* 0x000000040e007c0c */ /* 0x000fda000bf05270 */
.L_x_7:
[----:B------:R-:W0:Y:S01]  /*0690*/  LDC.64 R14, c[0x0][0x3a8] ;  /* 0x0000ea00ff0e7b82 */ /* 0x000e220000000a00 */
[----:B------:R-:W1:Y:S01]  /*06a0*/  LDCU UR12, c[0x0][0x3a0] ;  /* 0x00007400ff0c77ac */ /* 0x000e620008000800 */
[----:B------:R-:W-:Y:S01]  /*06b0*/  IADD3 R4, PT, PT, R12, UR5, RZ ;  /* 0x000000050c047c10 */ /* 0x000fe2000fffe0ff */
[----:B------:R-:W-:-:S04]  /*06c0*/  HFMA2 R18, -RZ, RZ, 0, 0 ;  /* 0x00000000ff127431 */ /* 0x000fc800000001ff */
[----:B-1----:R-:W-:Y:S01]  /*06d0*/  IMAD R4, R4, UR12, R9 ;  /* 0x0000000c04047c24 */ /* 0x002fe2000f8e0209 */
[----:B0-----:R-:W-:Y:S01]  /*06e0*/  ISETP.GE.U32.AND P2, PT, R15, 0x10, PT ;  /* 0x000000100f00780c */ /* 0x001fe20003f46070 */
[----:B------:R-:W-:Y:S01]  /*06f0*/  IMAD R16, R11, R14, UR5 ;  /* 0x000000050b107e24 */ /* 0x000fe2000f8e020e */
[----:B------:R-:W-:-:S03]  /*0700*/  UIADD3 UR5, UPT, UPT, UR5, 0x1, URZ ;  /* 0x0000000105057890 */ /* 0x000fc6000fffe0ff */
[----:B------:R-:W-:-:S03]  /*0710*/  IMAD R13, R16, R15, RZ ;  /* 0x0000000f100d7224 */ /* 0x000fc600078e02ff */
[----:B------:R-:W-:-:S05]  /*0720*/  ISETP.NE.AND P1, PT, R14, UR5, PT ;  /* 0x000000050e007c0c */ /* 0x000fca000bf25270 */
[----:B------:R-:W-:Y:S08]  /*0730*/  @!P2 BRA `(.L_x_2) ;  /* 0x0000000000fca947 */ /* 0x000ff00003800000 */
[----:B------:R-:W-:Y:S01]  /*0740*/  MOV R21, R13 ;  /* 0x0000000d00157202 */ /* 0x000fe20000000f00 */
[----:B------:R-:W-:Y:S01]  /*0750*/  IMAD.MOV.U32 R23, RZ, RZ, R4 ;  /* 0x000000ffff177224 */ /* 0x000fe200078e0004 */
[----:B------:R-:W-:-:S07]  /*0760*/  MOV R18, R10 ;  /* 0x0000000a00127202 */ /* 0x000fce0000000f00 */
.L_x_3:
[----:B------:R-:W-:Y:S01]  /*0770*/  MOV R16, UR8 ;  /* 0x0000000800107c02 */ /* 0x000fe20008000f00 */
[----:B------:R-:W-:Y:S01]  /*0780*/  IMAD.U32 R14, RZ, RZ, UR6 ;  /* 0x00000006ff0e7e24 */ /* 0x000fe2000f8e00ff */
[----:B------:R-:W-:Y:S02]  /*0790*/  MOV R17, UR9 ;  /* 0x0000000900117c02 */ /* 0x000fe40008000f00 */
[----:B------:R-:W-:Y:S01]  /*07a0*/  MOV R15, UR7 ;  /* 0x00000007000f7c02 */ /* 0x000fe20008000f00 */
[----:B------:R-:W-:-:S04]  /*07b0*/  IMAD.WIDE R16, R23, 0x4, R16 ;  /* 0x0000000417107825 */ /* 0x000fc800078e0210 */
[----:B------:R-:W-:Y:S01]  /*07c0*/  IMAD.WIDE R14, R21, 0x4, R14 ;  /* 0x00000004150e7825 */ /* 0x000fe200078e020e */
[----:B------:R-:W2:Y:S04]  /*07d0*/  LDG.E R20, desc[UR10][R16.64+-0x20] ;  /* 0xffffe00a10147981 */ /* 0x000ea8000c1e1900 */
[----:B------:R-:W2:Y:S04]  /*07e0*/  LDG.E R22, desc[UR10][R14.64+-0x20] ;  /* 0xffffe00a0e167981 */ /* 0x000ea8000c1e1900 */
[----:B------:R-:W3:Y:S04]  /*07f0*/  LDG.E R25, desc[UR10][R16.64+-0x1c] ;  /* 0xffffe40a10197981 */ /* 0x000ee8000c1e1900 */
[----:B------:R-:W3:Y:S04]  /*0800*/  LDG.E R24, desc[UR10][R14.64+-0x1c] ;  /* 0xffffe40a0e187981 */ /* 0x000ee8000c1e1900 */
[----:B------:R-:W4:Y:S04]  /*0810*/  LDG.E R26, desc[UR10][R14.64+0x14] ;  /* 0x0000140a0e1a7981 */ /* 0x000f28000c1e1900 */
[----:B------:R-:W5:Y:S04]  /*0820*/  LDG.E R28, desc[UR10][R14.64+0x18] ;  /* 0x0000180a0e1c7981 */ /* 0x000f68000c1e1900 */
[----:B------:R-:W5:Y:S01]  /*0830*/  LDG.E R29, desc[UR10][R14.64+0x1c] ;  /* 0x00001c0a0e1d7981 */ /* 0x000f62000c1e1900 */
[----:B--2---:R-:W-:-:S03]  /*0840*/  FFMA R20, R20, R22, R19 ;  /* 0x0000001614147223 */ /* 0x004fc60000000013 */
[----:B------:R-:W2:Y:S04]  /*0850*/  LDG.E R19, desc[UR10][R16.64+-0x18] ;  /* 0xffffe80a10137981 */ /* 0x000ea8000c1e1900 */
[----:B------:R-:W2:Y:S01]  /*0860*/  LDG.E R22, desc[UR10][R14.64+-0x18] ;  /* 0xffffe80a0e167981 */ /* 0x000ea2000c1e1900 */
[----:B---3--:R-:W-:-:S03]  /*0870*/  FFMA R20, R25, R24, R20 ;  /* 0x0000001819147223 */ /* 0x008fc60000000014 */
[----:B------:R-:W3:Y:S04]  /*0880*/  LDG.E R24, desc[UR10][R16.64+-0x14] ;  /* 0xffffec0a10187981 */ /* 0x000ee8000c1e1900 */
[----:B------:R-:W3:Y:S01]  /*0890*/  LDG.E R25, desc[UR10][R14.64+-0x14] ;  /* 0xffffec0a0e197981 */ /* 0x000ee2000c1e1900 */
        /* <DEDUP_REMOVED lines=28> */
[----:B------:R-:W4:Y:S04]  /*0a60*/  LDG.E R25, desc[UR10][R16.64+0x14] ;  /* 0x0000140a10197981 */ /* 0x000f28000c1e1900 */
[----:B------:R-:W5:Y:S04]  /*0a70*/  LDG.E R22, desc[UR10][R16.64+0x18] ;  /* 0x0000180a10167981 */ /* 0x000f68000c1e1900 */
[----:B------:R-:W3:Y:S01]  /*0a80*/  LDG.E R24, desc[UR10][R16.64+0x1c] ;  /* 0x00001c0a10187981 */ /* 0x000ee2000c1e1900 */
[----:B------:R-:W-:-:S04]  /*0a90*/  IADD3 R18, PT, PT, R18, 0x10, RZ ;  /* 0x0000001012127810 */ /* 0x000fc80007ffe0ff */
[----:B------:R-:W-:Y:S01]  /*0aa0*/  ISETP.NE.AND P2, PT, R18, RZ, PT ;  /* 0x000000ff1200720c */ /* 0x000fe20003f45270 */
[----:B------:R-:W-:Y:S01]  /*0ab0*/  VIADD R21, R21, 0x10 ;  /* 0x0000001015157836 */ /* 0x000fe20000000000 */
[----:B------:R-:W-:Y:S01]  /*0ac0*/  IADD3 R23, PT, PT, R23, 0x10, RZ ;  /* 0x0000001017177810 */ /* 0x000fe20007ffe0ff */
[----:B--2---:R-:W-:-:S04]  /*0ad0*/  FFMA R20, R20, R19, R27 ;  /* 0x0000001314147223 */ /* 0x004fc8000000001b */
[----:B----4-:R-:W-:-:S04]  /*0ae0*/  FFMA R25, R25, R26, R20 ;  /* 0x0000001a19197223 */ /* 0x010fc80000000014 */
[----:B-----5:R-:W-:-:S04]  /*0af0*/  FFMA R25, R22, R28, R25 ;  /* 0x0000001c16197223 */ /* 0x020fc80000000019 */
[----:B---3--:R-:W-:Y:S01]  /*0b00*/  FFMA R19, R24, R29, R25 ;  /* 0x0000001d18137223 */ /* 0x008fe20000000019 */
[----:B------:R-:W-:Y:S06]  /*0b10*/  @P2 BRA `(.L_x_3) ;  /* 0xfffffffc00142947 */ /* 0x000fec000383ffff */
[----:B------:R-:W-:-:S07]  /*0b20*/  MOV R18, R7 ;  /* 0x0000000700127202 */ /* 0x000fce0000000f00 */
.L_x_2:
[----:B------:R-:W-:-:S13]  /*0b30*/  ISETP.NE.AND P2, PT, R5, RZ, PT ;  /* 0x000000ff0500720c */ /* 0x000fda0003f45270 */
[----:B------:R-:W-:Y:S05]  /*0b40*/  @!P2 BRA `(.L_x_4) ;  /* 0x000000040038a947 */ /* 0x000fea0003800000 */
[----:B------:R-:W-:Y:S02]  /*0b50*/  IADD3 R14, PT, PT, R5, -0x1, RZ ;  /* 0xffffffff050e7810 */ /* 0x000fe40007ffe0ff */
[----:B------:R-:W-:Y:S02]  /*0b60*/  ISETP.NE.AND P3, PT, R6, RZ, PT ;  /* 0x000000ff0600720c */ /* 0x000fe40003f65270 */
[----:B------:R-:W-:-:S13]  /*0b70*/  ISETP.GE.U32.AND P2, PT, R14, 0x7, PT ;  /* 0x000000070e00780c */ /* 0x000fda0003f46070 */
[----:B------:R-:W-:Y:S05]  /*0b80*/  @!P2 BRA `(.L_x_5) ;  /* 0x00000000007ca947 */ /* 0x000fea0003800000 */
[----:B------:R-:W0:Y:S01]  /*0b90*/  LDC.64 R16, c[0x0][0x380] ;  /* 0x0000e000ff107b82 */ /* 0x000e220000000a00 */
[----:B------:R-:W-:Y:S01]  /*0ba0*/  IADD3 R21, PT, PT, R4, R18, RZ ;  /* 0x0000001204157210 */ /* 0x000fe20007ffe0ff */
[----:B------:R-:W-:-:S06]  /*0bb0*/  IMAD.IADD R23, R13, 0x1, R18 ;  /* 0x000000010d177824 */ /* 0x000fcc00078e0212 */
[----:B------:R-:W1:Y:S01]  /*0bc0*/  LDC.64 R14, c[0x0][0x388] ;  /* 0x0000e200ff0e7b82 */ /* 0x000e620000000a00 */
[----:B0-----:R-:W-:-:S05]  /*0bd0*/  IMAD.WIDE R16, R21, 0x4, R16 ;  /* 0x0000000415107825 */ /* 0x001fca00078e0210 */
[----:B------:R-:W2:Y:S01]  /*0be0*/  LDG.E R20, desc[UR10][R16.64] ;  /* 0x0000000a10147981 */ /* 0x000ea2000c1e1900 */
[----:B-1----:R-:W-:-:S03]  /*0bf0*/  IMAD.WIDE R14, R23, 0x4, R14 ;  /* 0x00000004170e7825 */ /* 0x002fc600078e020e */
[----:B------:R-:W3:Y:S04]  /*0c00*/  LDG.E R25, desc[UR10][R16.64+0x8] ;  /* 0x0000080a10197981 */ /* 0x000ee8000c1e1900 */
[----:B------:R-:W2:Y:S04]  /*0c10*/  LDG.E R21, desc[UR10][R14.64] ;  /* 0x0000000a0e157981 */ /* 0x000ea8000c1e1900 */
[----:B------:R-:W4:Y:S04]  /*0c20*/  LDG.E R23, desc[UR10][R16.64+0x4] ;  /* 0x0000040a10177981 */ /* 0x000f28000c1e1900 */
[----:B------:R-:W4:Y:S04]  /*0c30*/  LDG.E R22, desc[UR10][R14.64+0x4] ;  /* 0x0000040a0e167981 */ /* 0x000f28000c1e1900 */
[----:B------:R-:W3:Y:S04]  /*0c40*/  LDG.E R24, desc[UR10][R14.64+0x8] ;  /* 0x0000080a0e187981 */ /* 0x000ee8000c1e1900 */
[----:B------:R-:W5:Y:S04]  /*0c50*/  LDG.E R26, desc[UR10][R14.64+0x10] ;  /* 0x0000100a0e1a7981 */ /* 0x000f68000c1e1900 */
[----:B------:R-:W5:Y:S04]  /*0c60*/  LDG.E R27, desc[UR10][R14.64+0x14] ;  /* 0x0000140a0e1b7981 */ /* 0x000f68000c1e1900 */
[----:B------:R-:W5:Y:S01]  /*0c70*/  LDG.E R29, desc[UR10][R14.64+0x1c] ;  /* 0x00001c0a0e1d7981 */ /* 0x000f62000c1e1900 */
[----:B--2---:R-:W-:-:S03]  /*0c80*/  FFMA R20, R20, R21, R19 ;  /* 0x0000001514147223 */ /* 0x004fc60000000013 */
[----:B------:R-:W2:Y:S04]  /*0c90*/  LDG.E R19, desc[UR10][R16.64+0xc] ;  /* 0x00000c0a10137981 */ /* 0x000ea8000c1e1900 */
[----:B------:R-:W5:Y:S01]  /*0ca0*/  LDG.E R21, desc[UR10][R16.64+0x18] ;  /* 0x0000180a10157981 */ /* 0x000f62000c1e1900 */
[----:B----4-:R-:W-:-:S03]  /*0cb0*/  FFMA R22, R23, R22, R20 ;  /* 0x0000001617167223 */ /* 0x010fc60000000014 */
[----:B------:R-:W2:Y:S01]  /*0cc0*/  LDG.E R20, desc[UR10][R14.64+0xc] ;  /* 0x00000c0a0e147981 */ /* 0x000ea2000c1e1900 */
[----:B---3--:R-:W-:-:S03]  /*0cd0*/  FFMA R28, R25, R24, R22 ;  /* 0x00000018191c7223 */ /* 0x008fc60000000016 */
[----:B------:R-:W5:Y:S04]  /*0ce0*/  LDG.E R25, desc[UR10][R16.64+0x10] ;  /* 0x0000100a10197981 */ /* 0x000f68000c1e1900 */
[----:B------:R-:W3:Y:S04]  /*0cf0*/  LDG.E R22, desc[UR10][R16.64+0x14] ;  /* 0x0000140a10167981 */ /* 0x000ee8000c1e1900 */
[----:B------:R-:W4:Y:S04]  /*0d00*/  LDG.E R24, desc[UR10][R14.64+0x18] ;  /* 0x0000180a0e187981 */ /* 0x000f28000c1e1900 */
[----:B------:R-:W4:Y:S01]  /*0d10*/  LDG.E R23, desc[UR10][R16.64+0x1c] ;  /* 0x00001c0a10177981 */ /* 0x000f22000c1e1900 */
[----:B------:R-:W-:Y:S01]  /*0d20*/  IADD3 R18, PT, PT, R18, 0x8, RZ ;  /* 0x0000000812127810 */ /* 0x000fe20007ffe0ff */
[----:B--2---:R-:W-:-:S04]  /*0d30*/  FFMA R20, R19, R20, R28 ;  /* 0x0000001413147223 */ /* 0x004fc8000000001c */
[----:B-----5:R-:W-:-:S04]  /*0d40*/  FFMA R25, R25, R26, R20 ;  /* 0x0000001a19197223 */ /* 0x020fc80000000014 */
[----:B---3--:R-:W-:-:S04]  /*0d50*/  FFMA R22, R22, R27, R25 ;  /* 0x0000001b16167223 */ /* 0x008fc80000000019 */
[----:B----4-:R-:W-:-:S04]  /*0d60*/  FFMA R22, R21, R24, R22 ;  /* 0x0000001815167223 */ /* 0x010fc80000000016 */
[----:B------:R-:W-:-:S07]  /*0d70*/  FFMA R19, R23, R29, R22 ;  /* 0x0000001d17137223 */ /* 0x000fce0000000016 */
.L_x_5:
        /* <DEDUP_REMOVED lines=18> */
[----:B------:R-:W5:Y:S01]  /*0ea0*/  LDG.E R26, desc[UR10][R14.64+0xc] ;  /* 0x00000c0a0e1a7981 */ /* 0x000f62000c1e1900 */
[----:B------:R-:W-:Y:S01]  /*0eb0*/  IADD3 R18, PT, PT, R18, 0x4, RZ ;  /* 0x0000000412127810 */ /* 0x000fe20007ffe0ff */
[----:B--2---:R-:W-:-:S04]  /*0ec0*/  FFMA R20, R20, R21, R19 ;  /* 0x0000001514147223 */ /* 0x004fc80000000013 */
[----:B----4-:R-:W-:-:S04]  /*0ed0*/  FFMA R20, R23, R22, R20 ;  /* 0x0000001617147223 */ /* 0x010fc80000000014 */
[----:B---3--:R-:W-:-:S04]  /*0ee0*/  FFMA R20, R25, R24, R20 ;  /* 0x0000001819147223 */ /* 0x008fc80000000014 */
[----:B-----5:R-:W-:-:S07]  /*0ef0*/  FFMA R19, R27, R26, R20 ;  /* 0x0000001a1b137223 */ /* 0x020fce0000000014 */
.L_x_6:
[----:B------:R-:W-:Y:S05]  /*0f00*/  @!P3 BRA `(.L_x_4) ;  /* 0x000000000048b947 */ /* 0x000fea0003800000 */
[----:B------:R-:W0:Y:S01]  /*0f10*/  LDC.64 R14, c[0x0][0x380] ;  /* 0x0000e000ff0e7b82 */ /* 0x000e220000000a00 */
[-C--:B------:R-:W-:Y:S02]  /*0f20*/  IADD3 R21, PT, PT, R4, R18.reuse, RZ ;  /* 0x0000001204157210 */ /* 0x080fe40007ffe0ff */
[----:B------:R-:W-:-:S05]  /*0f30*/  IADD3 R13, PT, PT, R13, R18, RZ ;  /* 0x000000120d0d7210 */ /* 0x000fca0007ffe0ff */
[----:B------:R-:W1:Y:S01]  /*0f40*/  LDC.64 R16, c[0x0][0x388] ;  /* 0x0000e200ff107b82 */ /* 0x000e620000000a00 */
[----:B0-----:R-:W-:-:S05]  /*0f50*/  IMAD.WIDE R14, R21, 0x4, R14 ;  /* 0x00000004150e7825 */ /* 0x001fca00078e020e */
[----:B------:R-:W2:Y:S01]  /*0f60*/  LDG.E R4, desc[UR10][R14.64] ;  /* 0x0000000a0e047981 */ /* 0x000ea2000c1e1900 */
[----:B-1----:R-:W-:-:S05]  /*0f70*/  IMAD.WIDE R16, R13, 0x4, R16 ;  /* 0x000000040d107825 */ /* 0x002fca00078e0210 */
[----:B------:R-:W2:Y:S01]  /*0f80*/  LDG.E R13, desc[UR10][R16.64] ;  /* 0x0000000a100d7981 */ /* 0x000ea2000c1e1900 */
[----:B------:R-:W-:Y:S01]  /*0f90*/  ISETP.NE.AND P2, PT, R8, 0x1, PT ;  /* 0x000000010800780c */ /* 0x000fe20003f45270 */
[----:B--2---:R-:W-:-:S12]  /*0fa0*/  FFMA R19, R4, R13, R19 ;  /* 0x0000000d04137223 */ /* 0x004fd80000000013 */
[----:B------:R-:W-:Y:S05]  /*0fb0*/  @!P2 BRA `(.L_x_4) ;  /* 0x00000000001ca947 */ /* 0x000fea0003800000 */
[----:B------:R-:W-:Y:S01]  /*0fc0*/  ISETP.NE.AND P2, PT, R8, 0x2, PT ;  /* 0x000000020800780c */ /* 0x000fe20003f45270 */
[----:B------:R-:W2:Y:S04]  /*0fd0*/  LDG.E R4, desc[UR10][R14.64+0x4] ;  /* 0x0000040a0e047981 */ /* 0x000ea8000c1e1900 */
[----:B------:R-:W2:Y:S08]  /*0fe0*/  LDG.E R13, desc[UR10][R16.64+0x4] ;  /* 0x0000040a100d7981 */ /* 0x000eb0000c1e1900 */
[----:B------:R-:W3:Y:S04]  /*0ff0*/  @P2 LDG.E R18, desc[UR10][R14.64+0x8] ;  /* 0x0000080a0e122981 */ /* 0x000ee8000c1e1900 */
[----:B------:R-:W3:Y:S01]  /*1000*/  @P2 LDG.E R20, desc[UR10][R16.64+0x8] ;  /* 0x0000080a10142981 */ /* 0x000ee2000c1e1900 */
[----:B--2---:R-:W-:-:S04]  /*1010*/  FFMA R19, R4, R13, R19 ;  /* 0x0000000d04137223 */ /* 0x004fc80000000013 */
[----:B---3--:R-:W-:-:S07]  /*1020*/  @P2 FFMA R19, R18, R20, R19 ;  /* 0x0000001412132223 */ /* 0x008fce0000000013 */
.L_x_4:
[----:B------:R-:W-:Y:S05]  /*1030*/  @P1 BRA `(.L_x_7) ;  /* 0xfffffff400941947 */ /* 0x000fea000383ffff */
[----:B------:R-:W-:Y:S05]  /*1040*/  @P0 BRA `(.L_x_8) ;  /* 0xfffffff400700947 */ /* 0x000fea000383ffff */
.L_x_1:
[----:B------:R-:W0:Y:S01]  /*1050*/  LDCU UR4, c[0x0][0x3b4] ;  /* 0x00007680ff0477ac */ /* 0x000e220008000800 */
[----:B------:R-:W1:Y:S01]  /*1060*/  LDC.64 R4, c[0x0][0x390] ;  /* 0x0000e400ff047b82 */ /* 0x000e620000000a00 */
[----:B------:R-:W2:Y:S01]  /*1070*/  LDCU UR5, c[0x0][0x3b8] ;  /* 0x00007700ff0577ac */ /* 0x000ea20008000800 */
[----:B0-----:R-:W-:-:S04]  /*1080*/  IMAD R3, R3, UR4, R2 ;  /* 0x0000000403037c24 */ /* 0x001fc8000f8e0202 */
[----:B--2---:R-:W-:-:S04]  /*1090*/  IMAD R3, R3, UR5, R0 ;  /* 0x0000000503037c24 */ /* 0x004fc8000f8e0200 */
[----:B-1----:R-:W-:-:S05]  /*10a0*/  IMAD.WIDE R2, R3, 0x4, R4 ;  /* 0x0000000403027825 */ /* 0x002fca00078e0204 */
[----:B------:R-:W-:Y:S01]  /*10b0*/  STG.E desc[UR10][R2.64], R19 ;  /* 0x0000001302007986 */ /* 0x000fe2000c10190a */
[----:B------:R-:W-:Y:S05]  /*10c0*/  EXIT ;  /* 0x000000000000794d */ /* 0x000fea0003800000 */
.L_x_9:
        /* <DEDUP_REMOVED lines=11> */
.L_x_11:


//--------------------- .nv.shared.reserved.0     --------------------------
	.section	.nv.shared.reserved.0,"aw",@nobits
	.weak		__nv_reservedSMEM_offset_0_alias
	.size		__nv_reservedSMEM_offset_0_alias, 0, 64
	.other		__nv_reservedSMEM_offset_0_alias,@"STO_CUDA_RESERVED_SHARED STV_DEFAULT"
__nv_reservedSMEM_offset_0_alias:
	.zero		0
	.zero		64


//--------------------- .nv.constant0._Z6im2colPfS_iiiiiiii --------------------------
	.section	.nv.constant0._Z6im2colPfS_iiiiiiii,"a",@progbits
	.sectionflags	@""
	.align	4
.nv.constant0._Z6im2colPfS_iiiiiiii:
	.zero		944


//--------------------- .nv.constant0._Z12conv2d_naivePfS_S_iiiiiiiii --------------------------
	.section	.nv.constant0._Z12conv2d_naivePfS_S_iiiiiiiii,"a",@progbits
	.sectionflags	@""
	.align	4
.nv.constant0._Z12conv2d_naivePfS_S_iiiiiiiii:
	.zero		956


//--------------------- SYMBOLS --------------------------

	.type		.nv.reservedSmem.offset0,@object
	.size		.nv.reservedSmem.offset0,0x4
